//
// Generated by NVIDIA NVVM Compiler
//
// Compiler Build ID: CL-36424714
// Cuda compilation tools, release 13.0, V13.0.88
// Based on NVVM 20.0.0
//

.version 9.0
.target sm_100
.address_size 64

	// .globl	_Z8trainingiiPiPf
.extern .shared .align 16 .b8 sdata[];

.visible .entry _Z8trainingiiPiPf(
	.param .u32 _Z8trainingiiPiPf_param_0,
	.param .u32 _Z8trainingiiPiPf_param_1,
	.param .u64 .ptr .align 1 _Z8trainingiiPiPf_param_2,
	.param .u64 .ptr .align 1 _Z8trainingiiPiPf_param_3
)
{
	.reg .pred 	%p<12>;
	.reg .b32 	%r<151>;
	.reg .b32 	%f<57>;
	.reg .b64 	%rd<48>;

	ld.param.u32 	%r20, [_Z8trainingiiPiPf_param_0];
	ld.param.u32 	%r21, [_Z8trainingiiPiPf_param_1];
	ld.param.u64 	%rd3, [_Z8trainingiiPiPf_param_2];
	ld.param.u64 	%rd2, [_Z8trainingiiPiPf_param_3];
	cvta.to.global.u64 	%rd1, %rd3;
	mov.u32 	%r22, %ctaid.x;
	mov.u32 	%r23, %ntid.x;
	mov.u32 	%r24, %tid.x;
	mad.lo.s32 	%r1, %r22, %r23, %r24;
	mul.lo.s32 	%r25, %r20, %r20;
	setp.ge.s32 	%p1, %r1, %r25;
	@%p1 bra 	$L__BB0_14;
	setp.lt.s32 	%p2, %r21, 1;
	mov.f32 	%f56, 0f00000000;
	@%p2 bra 	$L__BB0_13;
	div.s32 	%r2, %r1, %r20;
	mul.lo.s32 	%r27, %r2, %r20;
	sub.s32 	%r3, %r1, %r27;
	and.b32  	%r4, %r21, 7;
	setp.lt.u32 	%p3, %r21, 8;
	mov.f32 	%f56, 0f00000000;
	mov.b32 	%r149, 0;
	@%p3 bra 	$L__BB0_5;
	and.b32  	%r149, %r21, 2147483640;
	neg.s32 	%r147, %r149;
	shl.b32 	%r7, %r20, 3;
	mov.f32 	%f56, 0f00000000;
	mul.wide.s32 	%rd8, %r20, 4;
	mov.u32 	%r145, %r2;
	mov.u32 	%r146, %r3;
$L__BB0_4:
	.pragma "nounroll";
	mul.wide.s32 	%rd4, %r145, 4;
	add.s64 	%rd5, %rd1, %rd4;
	ld.global.u32 	%r28, [%rd5];
	shl.b32 	%r29, %r28, 1;
	add.s32 	%r30, %r29, -1;
	mul.wide.s32 	%rd6, %r146, 4;
	add.s64 	%rd7, %rd1, %rd6;
	ld.global.u32 	%r31, [%rd7];
	shl.b32 	%r32, %r31, 1;
	add.s32 	%r33, %r32, -1;
	mul.lo.s32 	%r34, %r33, %r30;
	cvt.rn.f32.s32 	%f17, %r34;
	add.f32 	%f18, %f56, %f17;
	add.s64 	%rd9, %rd5, %rd8;
	ld.global.u32 	%r35, [%rd9];
	shl.b32 	%r36, %r35, 1;
	add.s32 	%r37, %r36, -1;
	add.s64 	%rd10, %rd7, %rd8;
	ld.global.u32 	%r38, [%rd10];
	shl.b32 	%r39, %r38, 1;
	add.s32 	%r40, %r39, -1;
	mul.lo.s32 	%r41, %r40, %r37;
	cvt.rn.f32.s32 	%f19, %r41;
	add.f32 	%f20, %f18, %f19;
	add.s64 	%rd11, %rd9, %rd8;
	ld.global.u32 	%r42, [%rd11];
	shl.b32 	%r43, %r42, 1;
	add.s32 	%r44, %r43, -1;
	add.s64 	%rd12, %rd10, %rd8;
	ld.global.u32 	%r45, [%rd12];
	shl.b32 	%r46, %r45, 1;
	add.s32 	%r47, %r46, -1;
	mul.lo.s32 	%r48, %r47, %r44;
	cvt.rn.f32.s32 	%f21, %r48;
	add.f32 	%f22, %f20, %f21;
	add.s64 	%rd13, %rd11, %rd8;
	ld.global.u32 	%r49, [%rd13];
	shl.b32 	%r50, %r49, 1;
	add.s32 	%r51, %r50, -1;
	add.s64 	%rd14, %rd12, %rd8;
	ld.global.u32 	%r52, [%rd14];
	shl.b32 	%r53, %r52, 1;
	add.s32 	%r54, %r53, -1;
	mul.lo.s32 	%r55, %r54, %r51;
	cvt.rn.f32.s32 	%f23, %r55;
	add.f32 	%f24, %f22, %f23;
	add.s64 	%rd15, %rd13, %rd8;
	ld.global.u32 	%r56, [%rd15];
	shl.b32 	%r57, %r56, 1;
	add.s32 	%r58, %r57, -1;
	add.s64 	%rd16, %rd14, %rd8;
	ld.global.u32 	%r59, [%rd16];
	shl.b32 	%r60, %r59, 1;
	add.s32 	%r61, %r60, -1;
	mul.lo.s32 	%r62, %r61, %r58;
	cvt.rn.f32.s32 	%f25, %r62;
	add.f32 	%f26, %f24, %f25;
	add.s64 	%rd17, %rd15, %rd8;
	ld.global.u32 	%r63, [%rd17];
	shl.b32 	%r64, %r63, 1;
	add.s32 	%r65, %r64, -1;
	add.s64 	%rd18, %rd16, %rd8;
	ld.global.u32 	%r66, [%rd18];
	shl.b32 	%r67, %r66, 1;
	add.s32 	%r68, %r67, -1;
	mul.lo.s32 	%r69, %r68, %r65;
	cvt.rn.f32.s32 	%f27, %r69;
	add.f32 	%f28, %f26, %f27;
	add.s64 	%rd19, %rd17, %rd8;
	ld.global.u32 	%r70, [%rd19];
	shl.b32 	%r71, %r70, 1;
	add.s32 	%r72, %r71, -1;
	add.s64 	%rd20, %rd18, %rd8;
	ld.global.u32 	%r73, [%rd20];
	shl.b32 	%r74, %r73, 1;
	add.s32 	%r75, %r74, -1;
	mul.lo.s32 	%r76, %r75, %r72;
	cvt.rn.f32.s32 	%f29, %r76;
	add.f32 	%f30, %f28, %f29;
	add.s64 	%rd21, %rd19, %rd8;
	ld.global.u32 	%r77, [%rd21];
	shl.b32 	%r78, %r77, 1;
	add.s32 	%r79, %r78, -1;
	add.s64 	%rd22, %rd20, %rd8;
	ld.global.u32 	%r80, [%rd22];
	shl.b32 	%r81, %r80, 1;
	add.s32 	%r82, %r81, -1;
	mul.lo.s32 	%r83, %r82, %r79;
	cvt.rn.f32.s32 	%f31, %r83;
	add.f32 	%f56, %f30, %f31;
	add.s32 	%r147, %r147, 8;
	add.s32 	%r146, %r146, %r7;
	add.s32 	%r145, %r145, %r7;
	setp.ne.s32 	%p4, %r147, 0;
	@%p4 bra 	$L__BB0_4;
$L__BB0_5:
	setp.eq.s32 	%p5, %r4, 0;
	@%p5 bra 	$L__BB0_13;
	and.b32  	%r15, %r21, 3;
	setp.lt.u32 	%p6, %r4, 4;
	@%p6 bra 	$L__BB0_8;
	mul.lo.s32 	%r84, %r149, %r20;
	add.s32 	%r85, %r2, %r84;
	mul.wide.s32 	%rd23, %r85, 4;
	add.s64 	%rd24, %rd1, %rd23;
	ld.global.u32 	%r86, [%rd24];
	shl.b32 	%r87, %r86, 1;
	add.s32 	%r88, %r87, -1;
	add.s32 	%r89, %r3, %r84;
	mul.wide.s32 	%rd25, %r89, 4;
	add.s64 	%rd26, %rd1, %rd25;
	ld.global.u32 	%r90, [%rd26];
	shl.b32 	%r91, %r90, 1;
	add.s32 	%r92, %r91, -1;
	mul.lo.s32 	%r93, %r92, %r88;
	cvt.rn.f32.s32 	%f33, %r93;
	add.f32 	%f34, %f56, %f33;
	mul.wide.s32 	%rd27, %r20, 4;
	add.s64 	%rd28, %rd24, %rd27;
	ld.global.u32 	%r94, [%rd28];
	shl.b32 	%r95, %r94, 1;
	add.s32 	%r96, %r95, -1;
	add.s64 	%rd29, %rd26, %rd27;
	ld.global.u32 	%r97, [%rd29];
	shl.b32 	%r98, %r97, 1;
	add.s32 	%r99, %r98, -1;
	mul.lo.s32 	%r100, %r99, %r96;
	cvt.rn.f32.s32 	%f35, %r100;
	add.f32 	%f36, %f34, %f35;
	add.s64 	%rd30, %rd28, %rd27;
	ld.global.u32 	%r101, [%rd30];
	shl.b32 	%r102, %r101, 1;
	add.s32 	%r103, %r102, -1;
	add.s64 	%rd31, %rd29, %rd27;
	ld.global.u32 	%r104, [%rd31];
	shl.b32 	%r105, %r104, 1;
	add.s32 	%r106, %r105, -1;
	mul.lo.s32 	%r107, %r106, %r103;
	cvt.rn.f32.s32 	%f37, %r107;
	add.f32 	%f38, %f36, %f37;
	add.s64 	%rd32, %rd30, %rd27;
	ld.global.u32 	%r108, [%rd32];
	shl.b32 	%r109, %r108, 1;
	add.s32 	%r110, %r109, -1;
	add.s64 	%rd33, %rd31, %rd27;
	ld.global.u32 	%r111, [%rd33];
	shl.b32 	%r112, %r111, 1;
	add.s32 	%r113, %r112, -1;
	mul.lo.s32 	%r114, %r113, %r110;
	cvt.rn.f32.s32 	%f39, %r114;
	add.f32 	%f56, %f38, %f39;
	add.s32 	%r149, %r149, 4;
$L__BB0_8:
	setp.eq.s32 	%p7, %r15, 0;
	@%p7 bra 	$L__BB0_13;
	setp.eq.s32 	%p8, %r15, 1;
	@%p8 bra 	$L__BB0_11;
	mul.lo.s32 	%r115, %r149, %r20;
	add.s32 	%r116, %r2, %r115;
	mul.wide.s32 	%rd34, %r116, 4;
	add.s64 	%rd35, %rd1, %rd34;
	ld.global.u32 	%r117, [%rd35];
	shl.b32 	%r118, %r117, 1;
	add.s32 	%r119, %r118, -1;
	add.s32 	%r120, %r3, %r115;
	mul.wide.s32 	%rd36, %r120, 4;
	add.s64 	%rd37, %rd1, %rd36;
	ld.global.u32 	%r121, [%rd37];
	shl.b32 	%r122, %r121, 1;
	add.s32 	%r123, %r122, -1;
	mul.lo.s32 	%r124, %r123, %r119;
	cvt.rn.f32.s32 	%f41, %r124;
	add.f32 	%f42, %f56, %f41;
	mul.wide.s32 	%rd38, %r20, 4;
	add.s64 	%rd39, %rd35, %rd38;
	ld.global.u32 	%r125, [%rd39];
	shl.b32 	%r126, %r125, 1;
	add.s32 	%r127, %r126, -1;
	add.s64 	%rd40, %rd37, %rd38;
	ld.global.u32 	%r128, [%rd40];
	shl.b32 	%r129, %r128, 1;
	add.s32 	%r130, %r129, -1;
	mul.lo.s32 	%r131, %r130, %r127;
	cvt.rn.f32.s32 	%f43, %r131;
	add.f32 	%f56, %f42, %f43;
	add.s32 	%r149, %r149, 2;
$L__BB0_11:
	and.b32  	%r132, %r21, 1;
	setp.eq.b32 	%p9, %r132, 1;
	not.pred 	%p10, %p9;
	@%p10 bra 	$L__BB0_13;
	mul.lo.s32 	%r133, %r149, %r20;
	add.s32 	%r134, %r2, %r133;
	mul.wide.s32 	%rd41, %r134, 4;
	add.s64 	%rd42, %rd1, %rd41;
	ld.global.u32 	%r135, [%rd42];
	shl.b32 	%r136, %r135, 1;
	add.s32 	%r137, %r136, -1;
	add.s32 	%r138, %r3, %r133;
	mul.wide.s32 	%rd43, %r138, 4;
	add.s64 	%rd44, %rd1, %rd43;
	ld.global.u32 	%r139, [%rd44];
	shl.b32 	%r140, %r139, 1;
	add.s32 	%r141, %r140, -1;
	mul.lo.s32 	%r142, %r141, %r137;
	cvt.rn.f32.s32 	%f44, %r142;
	add.f32 	%f56, %f56, %f44;
$L__BB0_13:
	div.s32 	%r143, %r1, %r20;
	mad.lo.s32 	%r144, %r143, %r20, %r143;
	setp.ne.s32 	%p11, %r144, %r1;
	selp.f32 	%f45, 0f3F800000, 0f00000000, %p11;
	mul.f32 	%f46, %f56, %f45;
	cvt.rn.f32.s32 	%f47, %r21;
	div.rn.f32 	%f48, %f46, %f47;
	cvta.to.global.u64 	%rd45, %rd2;
	mul.wide.s32 	%rd46, %r1, 4;
	add.s64 	%rd47, %rd45, %rd46;
	st.global.f32 	[%rd47], %f48;
$L__BB0_14:
	ret;

}
	// .globl	_Z13hopActivationiPfPiS0_
.visible .entry _Z13hopActivationiPfPiS0_(
	.param .u32 _Z13hopActivationiPfPiS0__param_0,
	.param .u64 .ptr .align 1 _Z13hopActivationiPfPiS0__param_1,
	.param .u64 .ptr .align 1 _Z13hopActivationiPfPiS0__param_2,
	.param .u64 .ptr .align 1 _Z13hopActivationiPfPiS0__param_3
)
{
	.reg .pred 	%p<18>;
	.reg .b32 	%r<121>;
	.reg .b32 	%f<82>;
	.reg .b64 	%rd<47>;

	ld.param.u32 	%r22, [_Z13hopActivationiPfPiS0__param_0];
	ld.param.u64 	%rd4, [_Z13hopActivationiPfPiS0__param_1];
	ld.param.u64 	%rd5, [_Z13hopActivationiPfPiS0__param_2];
	ld.param.u64 	%rd3, [_Z13hopActivationiPfPiS0__param_3];
	cvta.to.global.u64 	%rd1, %rd5;
	cvta.to.global.u64 	%rd2, %rd4;
	mov.u32 	%r23, %ntid.x;
	mov.u32 	%r24, %ctaid.x;
	mov.u32 	%r1, %tid.x;
	mad.lo.s32 	%r25, %r23, %r24, %r1;
	shr.s32 	%r26, %r25, 31;
	shr.u32 	%r27, %r26, 27;
	add.s32 	%r28, %r25, %r27;
	shr.s32 	%r2, %r28, 5;
	and.b32  	%r29, %r28, -32;
	sub.s32 	%r3, %r25, %r29;
	setp.ge.s32 	%p1, %r2, %r22;
	@%p1 bra 	$L__BB1_25;
	mul.lo.s32 	%r4, %r2, %r22;
	add.s32 	%r5, %r4, %r22;
	shl.b32 	%r30, %r1, 2;
	mov.u32 	%r31, sdata;
	add.s32 	%r6, %r31, %r30;
	mov.b32 	%r32, 0;
	st.shared.u32 	[%r6], %r32;
	add.s32 	%r118, %r4, %r3;
	setp.ge.s32 	%p2, %r118, %r5;
	@%p2 bra 	$L__BB1_14;
	add.s32 	%r33, %r118, 32;
	max.s32 	%r34, %r5, %r33;
	not.b32 	%r35, %r4;
	add.s32 	%r36, %r34, %r35;
	sub.s32 	%r8, %r36, %r3;
	shr.u32 	%r37, %r8, 5;
	add.s32 	%r9, %r37, 1;
	and.b32  	%r10, %r9, 7;
	setp.lt.u32 	%p3, %r8, 224;
	mov.f32 	%f81, 0f00000000;
	@%p3 bra 	$L__BB1_5;
	and.b32  	%r38, %r9, 268435448;
	neg.s32 	%r116, %r38;
	mov.f32 	%f81, 0f00000000;
$L__BB1_4:
	.pragma "nounroll";
	mul.wide.s32 	%rd6, %r118, 4;
	add.s64 	%rd7, %rd2, %rd6;
	ld.global.f32 	%f17, [%rd7];
	rem.s32 	%r39, %r118, %r22;
	mul.wide.s32 	%rd8, %r39, 4;
	add.s64 	%rd9, %rd1, %rd8;
	ld.global.u32 	%r40, [%rd9];
	shl.b32 	%r41, %r40, 1;
	add.s32 	%r42, %r41, -1;
	cvt.rn.f32.s32 	%f18, %r42;
	fma.rn.f32 	%f19, %f17, %f18, %f81;
	ld.global.f32 	%f20, [%rd7+128];
	add.s32 	%r43, %r118, 32;
	rem.s32 	%r44, %r43, %r22;
	mul.wide.s32 	%rd10, %r44, 4;
	add.s64 	%rd11, %rd1, %rd10;
	ld.global.u32 	%r45, [%rd11];
	shl.b32 	%r46, %r45, 1;
	add.s32 	%r47, %r46, -1;
	cvt.rn.f32.s32 	%f21, %r47;
	fma.rn.f32 	%f22, %f20, %f21, %f19;
	ld.global.f32 	%f23, [%rd7+256];
	add.s32 	%r48, %r118, 64;
	rem.s32 	%r49, %r48, %r22;
	mul.wide.s32 	%rd12, %r49, 4;
	add.s64 	%rd13, %rd1, %rd12;
	ld.global.u32 	%r50, [%rd13];
	shl.b32 	%r51, %r50, 1;
	add.s32 	%r52, %r51, -1;
	cvt.rn.f32.s32 	%f24, %r52;
	fma.rn.f32 	%f25, %f23, %f24, %f22;
	ld.global.f32 	%f26, [%rd7+384];
	add.s32 	%r53, %r118, 96;
	rem.s32 	%r54, %r53, %r22;
	mul.wide.s32 	%rd14, %r54, 4;
	add.s64 	%rd15, %rd1, %rd14;
	ld.global.u32 	%r55, [%rd15];
	shl.b32 	%r56, %r55, 1;
	add.s32 	%r57, %r56, -1;
	cvt.rn.f32.s32 	%f27, %r57;
	fma.rn.f32 	%f28, %f26, %f27, %f25;
	ld.global.f32 	%f29, [%rd7+512];
	add.s32 	%r58, %r118, 128;
	rem.s32 	%r59, %r58, %r22;
	mul.wide.s32 	%rd16, %r59, 4;
	add.s64 	%rd17, %rd1, %rd16;
	ld.global.u32 	%r60, [%rd17];
	shl.b32 	%r61, %r60, 1;
	add.s32 	%r62, %r61, -1;
	cvt.rn.f32.s32 	%f30, %r62;
	fma.rn.f32 	%f31, %f29, %f30, %f28;
	ld.global.f32 	%f32, [%rd7+640];
	add.s32 	%r63, %r118, 160;
	rem.s32 	%r64, %r63, %r22;
	mul.wide.s32 	%rd18, %r64, 4;
	add.s64 	%rd19, %rd1, %rd18;
	ld.global.u32 	%r65, [%rd19];
	shl.b32 	%r66, %r65, 1;
	add.s32 	%r67, %r66, -1;
	cvt.rn.f32.s32 	%f33, %r67;
	fma.rn.f32 	%f34, %f32, %f33, %f31;
	ld.global.f32 	%f35, [%rd7+768];
	add.s32 	%r68, %r118, 192;
	rem.s32 	%r69, %r68, %r22;
	mul.wide.s32 	%rd20, %r69, 4;
	add.s64 	%rd21, %rd1, %rd20;
	ld.global.u32 	%r70, [%rd21];
	shl.b32 	%r71, %r70, 1;
	add.s32 	%r72, %r71, -1;
	cvt.rn.f32.s32 	%f36, %r72;
	fma.rn.f32 	%f37, %f35, %f36, %f34;
	ld.global.f32 	%f38, [%rd7+896];
	add.s32 	%r73, %r118, 224;
	rem.s32 	%r74, %r73, %r22;
	mul.wide.s32 	%rd22, %r74, 4;
	add.s64 	%rd23, %rd1, %rd22;
	ld.global.u32 	%r75, [%rd23];
	shl.b32 	%r76, %r75, 1;
	add.s32 	%r77, %r76, -1;
	cvt.rn.f32.s32 	%f39, %r77;
	fma.rn.f32 	%f81, %f38, %f39, %f37;
	add.s32 	%r118, %r118, 256;
	add.s32 	%r116, %r116, 8;
	setp.ne.s32 	%p4, %r116, 0;
	@%p4 bra 	$L__BB1_4;
$L__BB1_5:
	setp.eq.s32 	%p5, %r10, 0;
	@%p5 bra 	$L__BB1_13;
	setp.lt.u32 	%p6, %r10, 4;
	@%p6 bra 	$L__BB1_8;
	mul.wide.s32 	%rd24, %r118, 4;
	add.s64 	%rd25, %rd2, %rd24;
	ld.global.f32 	%f41, [%rd25];
	rem.s32 	%r78, %r118, %r22;
	mul.wide.s32 	%rd26, %r78, 4;
	add.s64 	%rd27, %rd1, %rd26;
	ld.global.u32 	%r79, [%rd27];
	shl.b32 	%r80, %r79, 1;
	add.s32 	%r81, %r80, -1;
	cvt.rn.f32.s32 	%f42, %r81;
	fma.rn.f32 	%f43, %f41, %f42, %f81;
	add.s32 	%r82, %r118, 32;
	ld.global.f32 	%f44, [%rd25+128];
	rem.s32 	%r83, %r82, %r22;
	mul.wide.s32 	%rd28, %r83, 4;
	add.s64 	%rd29, %rd1, %rd28;
	ld.global.u32 	%r84, [%rd29];
	shl.b32 	%r85, %r84, 1;
	add.s32 	%r86, %r85, -1;
	cvt.rn.f32.s32 	%f45, %r86;
	fma.rn.f32 	%f46, %f44, %f45, %f43;
	add.s32 	%r87, %r118, 64;
	ld.global.f32 	%f47, [%rd25+256];
	rem.s32 	%r88, %r87, %r22;
	mul.wide.s32 	%rd30, %r88, 4;
	add.s64 	%rd31, %rd1, %rd30;
	ld.global.u32 	%r89, [%rd31];
	shl.b32 	%r90, %r89, 1;
	add.s32 	%r91, %r90, -1;
	cvt.rn.f32.s32 	%f48, %r91;
	fma.rn.f32 	%f49, %f47, %f48, %f46;
	add.s32 	%r92, %r118, 96;
	ld.global.f32 	%f50, [%rd25+384];
	rem.s32 	%r93, %r92, %r22;
	mul.wide.s32 	%rd32, %r93, 4;
	add.s64 	%rd33, %rd1, %rd32;
	ld.global.u32 	%r94, [%rd33];
	shl.b32 	%r95, %r94, 1;
	add.s32 	%r96, %r95, -1;
	cvt.rn.f32.s32 	%f51, %r96;
	fma.rn.f32 	%f81, %f50, %f51, %f49;
	add.s32 	%r118, %r118, 128;
$L__BB1_8:
	and.b32  	%r97, %r9, 3;
	setp.eq.s32 	%p7, %r97, 0;
	@%p7 bra 	$L__BB1_13;
	setp.eq.s32 	%p8, %r97, 1;
	@%p8 bra 	$L__BB1_11;
	mul.wide.s32 	%rd34, %r118, 4;
	add.s64 	%rd35, %rd2, %rd34;
	ld.global.f32 	%f53, [%rd35];
	rem.s32 	%r98, %r118, %r22;
	mul.wide.s32 	%rd36, %r98, 4;
	add.s64 	%rd37, %rd1, %rd36;
	ld.global.u32 	%r99, [%rd37];
	shl.b32 	%r100, %r99, 1;
	add.s32 	%r101, %r100, -1;
	cvt.rn.f32.s32 	%f54, %r101;
	fma.rn.f32 	%f55, %f53, %f54, %f81;
	add.s32 	%r102, %r118, 32;
	ld.global.f32 	%f56, [%rd35+128];
	rem.s32 	%r103, %r102, %r22;
	mul.wide.s32 	%rd38, %r103, 4;
	add.s64 	%rd39, %rd1, %rd38;
	ld.global.u32 	%r104, [%rd39];
	shl.b32 	%r105, %r104, 1;
	add.s32 	%r106, %r105, -1;
	cvt.rn.f32.s32 	%f57, %r106;
	fma.rn.f32 	%f81, %f56, %f57, %f55;
	add.s32 	%r118, %r118, 64;
$L__BB1_11:
	and.b32  	%r107, %r8, 32;
	setp.ne.s32 	%p9, %r107, 0;
	@%p9 bra 	$L__BB1_13;
	mul.wide.s32 	%rd40, %r118, 4;
	add.s64 	%rd41, %rd2, %rd40;
	ld.global.f32 	%f58, [%rd41];
	rem.s32 	%r108, %r118, %r22;
	mul.wide.s32 	%rd42, %r108, 4;
	add.s64 	%rd43, %rd1, %rd42;
	ld.global.u32 	%r109, [%rd43];
	shl.b32 	%r110, %r109, 1;
	add.s32 	%r111, %r110, -1;
	cvt.rn.f32.s32 	%f59, %r111;
	fma.rn.f32 	%f81, %f58, %f59, %f81;
$L__BB1_13:
	st.shared.f32 	[%r6], %f81;
$L__BB1_14:
	bar.sync 	0;
	setp.gt.s32 	%p10, %r3, 15;
	@%p10 bra 	$L__BB1_16;
	ld.shared.f32 	%f60, [%r6+64];
	ld.shared.f32 	%f61, [%r6];
	add.f32 	%f62, %f60, %f61;
	st.shared.f32 	[%r6], %f62;
$L__BB1_16:
	bar.sync 	0;
	setp.gt.s32 	%p11, %r3, 7;
	@%p11 bra 	$L__BB1_18;
	ld.shared.f32 	%f63, [%r6+32];
	ld.shared.f32 	%f64, [%r6];
	add.f32 	%f65, %f63, %f64;
	st.shared.f32 	[%r6], %f65;
$L__BB1_18:
	bar.sync 	0;
	setp.gt.s32 	%p12, %r3, 3;
	@%p12 bra 	$L__BB1_20;
	ld.shared.f32 	%f66, [%r6+16];
	ld.shared.f32 	%f67, [%r6];
	add.f32 	%f68, %f66, %f67;
	st.shared.f32 	[%r6], %f68;
$L__BB1_20:
	bar.sync 	0;
	setp.gt.s32 	%p13, %r3, 1;
	@%p13 bra 	$L__BB1_22;
	ld.shared.f32 	%f69, [%r6+8];
	ld.shared.f32 	%f70, [%r6];
	add.f32 	%f71, %f69, %f70;
	st.shared.f32 	[%r6], %f71;
$L__BB1_22:
	bar.sync 	0;
	setp.gt.s32 	%p14, %r3, 0;
	@%p14 bra 	$L__BB1_25;
	ld.shared.f32 	%f72, [%r6+4];
	ld.shared.f32 	%f73, [%r6];
	add.f32 	%f13, %f72, %f73;
	st.shared.f32 	[%r6], %f13;
	setp.ne.s32 	%p15, %r3, 0;
	@%p15 bra 	$L__BB1_25;
	setp.gt.f32 	%p16, %f13, 0f00000000;
	setp.lt.f32 	%p17, %f13, 0f00000000;
	selp.s32 	%r112, -1, 0, %p17;
	selp.b32 	%r113, 2, 1, %p16;
	add.s32 	%r114, %r113, %r112;
	shr.u32 	%r115, %r114, 1;
	cvta.to.global.u64 	%rd44, %rd3;
	mul.wide.s32 	%rd45, %r2, 4;
	add.s64 	%rd46, %rd44, %rd45;
	st.global.u32 	[%rd46], %r115;
$L__BB1_25:
	ret;

}


// ===== COMPILED SASS (sm_100) =====

	.target	sm_100

	.elftype	@"ET_EXEC"


//--------------------- .note.nv.tkinfo           --------------------------
	.section	.note.nv.tkinfo,"",@"SHT_NOTE"
	.sectionflags	@"SHF_NOTE_NV_TKINFO"
	.tkinfo
        /*0018*/ 	.word	0x00000002
        /*0030*/ 	.string	""
        /*0030*/ 	.string	"ptxas"
        /*0030*/ 	.string	"Cuda compilation tools, release 13.0, V13.0.88"
        /*0030*/ 	.string	"Build cuda_13.0.r13.0/compiler.36424714_0"
        /*0030*/ 	.string	"-arch sm_100 -m 64 "



//--------------------- .note.nv.cuinfo           --------------------------
	.section	.note.nv.cuinfo,"",@"SHT_NOTE"
	.sectionflags	@"SHF_NOTE_NV_CUINFO"
        /*0018*/ 	.short	0x0002
        /*001a*/ 	.short	0x0064
        /*001c*/ 	.short	0x0082
	.zero		2


//--------------------- .nv.info                  --------------------------
	.section	.nv.info,"",@"SHT_CUDA_INFO"
	.align	4


	//----- nvinfo : EIATTR_REGCOUNT
	.align		4
        /*0000*/ 	.byte	0x04, 0x2f
        /*0002*/ 	.short	(.L_1 - .L_0)
	.align		4
.L_0:
        /*0004*/ 	.word	index@(_Z8trainingiiPiPf)
        /*0008*/ 	.word	0x00000020


	//----- nvinfo : EIATTR_FRAME_SIZE
	.align		4
.L_1:
        /*000c*/ 	.byte	0x04, 0x11
        /*000e*/ 	.short	(.L_3 - .L_2)
	.align		4
.L_2:
        /*0010*/ 	.word	index@($__internal_0_$__cuda_sm3x_div_rn_noftz_f32_slowpath)
        /*0014*/ 	.word	0x00000000


	//----- nvinfo : EIATTR_FRAME_SIZE
	.align		4
.L_3:
        /*0018*/ 	.byte	0x04, 0x11
        /*001a*/ 	.short	(.L_5 - .L_4)
	.align		4
.L_4:
        /*001c*/ 	.word	index@(_Z8trainingiiPiPf)
        /*0020*/ 	.word	0x00000000


	//----- nvinfo : EIATTR_REGCOUNT
	.align		4
.L_5:
        /*0024*/ 	.byte	0x04, 0x2f
        /*0026*/ 	.short	(.L_7 - .L_6)
	.align		4
.L_6:
        /*0028*/ 	.word	index@(_Z13hopActivationiPfPiS0_)
        /*002c*/ 	.word	0x00000020


	//----- nvinfo : EIATTR_FRAME_SIZE
	.align		4
.L_7:
        /*0030*/ 	.byte	0x04, 0x11
        /*0032*/ 	.short	(.L_9 - .L_8)
	.align		4
.L_8:
        /*0034*/ 	.word	index@(_Z13hopActivationiPfPiS0_)
        /*0038*/ 	.word	0x00000000


	//----- nvinfo : EIATTR_MIN_STACK_SIZE
	.align		4
.L_9:
        /*003c*/ 	.byte	0x04, 0x12
        /*003e*/ 	.short	(.L_11 - .L_10)
	.align		4
.L_10:
        /*0040*/ 	.word	index@(_Z13hopActivationiPfPiS0_)
        /*0044*/ 	.word	0x00000000


	//----- nvinfo : EIATTR_MIN_STACK_SIZE
	.align		4
.L_11:
        /*0048*/ 	.byte	0x04, 0x12
        /*004a*/ 	.short	(.L_13 - .L_12)
	.align		4
.L_12:
        /*004c*/ 	.word	index@(_Z8trainingiiPiPf)
        /*0050*/ 	.word	0x00000000
.L_13:


//--------------------- .nv.compat                --------------------------
	.section	.nv.compat,"",@"SHT_CUDA_COMPAT_INFO"
	.align	4
        /*0000*/ 	.byte	0x02, 0x09, 0x00, 0x00, 0x02, 0x02, 0x01, 0x00, 0x02, 0x05, 0x05, 0x00, 0x03, 0x07, 0x01, 0x01
        /*0010*/ 	.byte	0x02, 0x03, 0x00, 0x00, 0x02, 0x06, 0x01, 0x00, 0x04, 0x0b, 0x08, 0x00, 0x01, 0x00, 0x00, 0x00
        /*0020*/ 	.byte	0x00, 0x00, 0x00, 0x00


//--------------------- .nv.info._Z13hopActivationiPfPiS0_ --------------------------
	.section	.nv.info._Z13hopActivationiPfPiS0_,"",@"SHT_CUDA_INFO"
	.sectionflags	@""
	.align	4


	//----- nvinfo : EIATTR_CUDA_API_VERSION
	.align		4
        /*0000*/ 	.byte	0x04, 0x37
        /*0002*/ 	.short	(.L_15 - .L_14)
.L_14:
        /*0004*/ 	.word	0x00000082


	//----- nvinfo : EIATTR_KPARAM_INFO
	.align		4
.L_15:
        /*0008*/ 	.byte	0x04, 0x17
        /*000a*/ 	.short	(.L_17 - .L_16)
.L_16:
        /*000c*/ 	.word	0x00000000
        /*0010*/ 	.short	0x0003
        /*0012*/ 	.short	0x0018
        /*0014*/ 	.byte	0x00, 0xf5, 0x21, 0x00


	//----- nvinfo : EIATTR_KPARAM_INFO
	.align		4
.L_17:
        /*0018*/ 	.byte	0x04, 0x17
        /*001a*/ 	.short	(.L_19 - .L_18)
.L_18:
        /*001c*/ 	.word	0x00000000
        /*0020*/ 	.short	0x0002
        /*0022*/ 	.short	0x0010
        /*0024*/ 	.byte	0x00, 0xf5, 0x21, 0x00


	//----- nvinfo : EIATTR_KPARAM_INFO
	.align		4
.L_19:
        /*0028*/ 	.byte	0x04, 0x17
        /*002a*/ 	.short	(.L_21 - .L_20)
.L_20:
        /*002c*/ 	.word	0x00000000
        /*0030*/ 	.short	0x0001
        /*0032*/ 	.short	0x0008
        /*0034*/ 	.byte	0x00, 0xf5, 0x21, 0x00


	//----- nvinfo : EIATTR_KPARAM_INFO
	.align		4
.L_21:
        /*0038*/ 	.byte	0x04, 0x17
        /*003a*/ 	.short	(.L_23 - .L_22)
.L_22:
        /*003c*/ 	.word	0x00000000
        /*0040*/ 	.short	0x0000
        /*0042*/ 	.short	0x0000
        /*0044*/ 	.byte	0x00, 0xf0, 0x11, 0x00


	//----- nvinfo : EIATTR_SPARSE_MMA_MASK
	.align		4
.L_23:
        /*0048*/ 	.byte	0x03, 0x50
        /*004a*/ 	.short	0x0000


	//----- nvinfo : EIATTR_MAXREG_COUNT
	.align		4
        /*004c*/ 	.byte	0x03, 0x1b
        /*004e*/ 	.short	0x00ff


	//----- nvinfo : EIATTR_NUM_BARRIERS
	.align		4
        /*0050*/ 	.byte	0x02, 0x4c
        /*0052*/ 	.byte	0x01
	.zero		1


	//----- nvinfo : EIATTR_MERCURY_ISA_VERSION
	.align		4
        /*0054*/ 	.byte	0x03, 0x5f
        /*0056*/ 	.short	0x0101


	//----- nvinfo : EIATTR_VRC_CTA_INIT_COUNT
	.align		4
        /*0058*/ 	.byte	0x02, 0x4a
	.zero		1
	.zero		1


	//----- nvinfo : EIATTR_EXIT_INSTR_OFFSETS
	.align		4
        /*005c*/ 	.byte	0x04, 0x1c
        /*005e*/ 	.short	(.L_25 - .L_24)


	//   ....[0]....
.L_24:
        /*0060*/ 	.word	0x000000b0


	//   ....[1]....
        /*0064*/ 	.word	0x00001ac0


	//   ....[2]....
        /*0068*/ 	.word	0x00001b20


	//   ....[3]....
        /*006c*/ 	.word	0x00001bd0


	//----- nvinfo : EIATTR_CRS_STACK_SIZE
	.align		4
.L_25:
        /*0070*/ 	.byte	0x04, 0x1e
        /*0072*/ 	.short	(.L_27 - .L_26)
.L_26:
        /*0074*/ 	.word	0x00000000


	//----- nvinfo : EIATTR_CBANK_PARAM_SIZE
	.align		4
.L_27:
        /*0078*/ 	.byte	0x03, 0x19
        /*007a*/ 	.short	0x0020


	//----- nvinfo : EIATTR_PARAM_CBANK
	.align		4
        /*007c*/ 	.byte	0x04, 0x0a
        /*007e*/ 	.short	(.L_29 - .L_28)
	.align		4
.L_28:
        /*0080*/ 	.word	index@(.nv.constant0._Z13hopActivationiPfPiS0_)
        /*0084*/ 	.short	0x0380
        /*0086*/ 	.short	0x0020


	//----- nvinfo : EIATTR_SW_WAR
	.align		4
.L_29:
        /*0088*/ 	.byte	0x04, 0x36
        /*008a*/ 	.short	(.L_31 - .L_30)
.L_30:
        /*008c*/ 	.word	0x00000008
.L_31:


//--------------------- .nv.info._Z8trainingiiPiPf --------------------------
	.section	.nv.info._Z8trainingiiPiPf,"",@"SHT_CUDA_INFO"
	.sectionflags	@""
	.align	4


	//----- nvinfo : EIATTR_CUDA_API_VERSION
	.align		4
        /*0000*/ 	.byte	0x04, 0x37
        /*0002*/ 	.short	(.L_33 - .L_32)
.L_32:
        /*0004*/ 	.word	0x00000082


	//----- nvinfo : EIATTR_KPARAM_INFO
	.align		4
.L_33:
        /*0008*/ 	.byte	0x04, 0x17
        /*000a*/ 	.short	(.L_35 - .L_34)
.L_34:
        /*000c*/ 	.word	0x00000000
        /*0010*/ 	.short	0x0003
        /*0012*/ 	.short	0x0010
        /*0014*/ 	.byte	0x00, 0xf5, 0x21, 0x00


	//----- nvinfo : EIATTR_KPARAM_INFO
	.align		4
.L_35:
        /*0018*/ 	.byte	0x04, 0x17
        /*001a*/ 	.short	(.L_37 - .L_36)
.L_36:
        /*001c*/ 	.word	0x00000000
        /*0020*/ 	.short	0x0002
        /*0022*/ 	.short	0x0008
        /*0024*/ 	.byte	0x00, 0xf5, 0x21, 0x00


	//----- nvinfo : EIATTR_KPARAM_INFO
	.align		4
.L_37:
        /*0028*/ 	.byte	0x04, 0x17
        /*002a*/ 	.short	(.L_39 - .L_38)
.L_38:
        /*002c*/ 	.word	0x00000000
        /*0030*/ 	.short	0x0001
        /*0032*/ 	.short	0x0004
        /*0034*/ 	.byte	0x00, 0xf0, 0x11, 0x00


	//----- nvinfo : EIATTR_KPARAM_INFO
	.align		4
.L_39:
        /*0038*/ 	.byte	0x04, 0x17
        /*003a*/ 	.short	(.L_41 - .L_40)
.L_40:
        /*003c*/ 	.word	0x00000000
        /*0040*/ 	.short	0x0000
        /*0042*/ 	.short	0x0000
        /*0044*/ 	.byte	0x00, 0xf0, 0x11, 0x00


	//----- nvinfo : EIATTR_SPARSE_MMA_MASK
	.align		4
.L_41:
        /*0048*/ 	.byte	0x03, 0x50
        /*004a*/ 	.short	0x0000


	//----- nvinfo : EIATTR_MAXREG_COUNT
	.align		4
        /*004c*/ 	.byte	0x03, 0x1b
        /*004e*/ 	.short	0x00ff


	//----- nvinfo : EIATTR_MERCURY_ISA_VERSION
	.align		4
        /*0050*/ 	.byte	0x03, 0x5f
        /*0052*/ 	.short	0x0101


	//----- nvinfo : EIATTR_VRC_CTA_INIT_COUNT
	.align		4
        /*0054*/ 	.byte	0x02, 0x4a
	.zero		1
	.zero		1


	//----- nvinfo : EIATTR_EXIT_INSTR_OFFSETS
	.align		4
        /*0058*/ 	.byte	0x04, 0x1c
        /*005a*/ 	.short	(.L_43 - .L_42)


	//   ....[0]....
.L_42:
        /*005c*/ 	.word	0x00000080


	//   ....[1]....
        /*0060*/ 	.word	0x00001020


	//----- nvinfo : EIATTR_CRS_STACK_SIZE
	.align		4
.L_43:
        /*0064*/ 	.byte	0x04, 0x1e
        /*0066*/ 	.short	(.L_45 - .L_44)
.L_44:
        /*0068*/ 	.word	0x00000000


	//----- nvinfo : EIATTR_CBANK_PARAM_SIZE
	.align		4
.L_45:
        /*006c*/ 	.byte	0x03, 0x19
        /*006e*/ 	.short	0x0018


	//----- nvinfo : EIATTR_PARAM_CBANK
	.align		4
        /*0070*/ 	.byte	0x04, 0x0a
        /*0072*/ 	.short	(.L_47 - .L_46)
	.align		4
.L_46:
        /*0074*/ 	.word	index@(.nv.constant0._Z8trainingiiPiPf)
        /*0078*/ 	.short	0x0380
        /*007a*/ 	.short	0x0018


	//----- nvinfo : EIATTR_SW_WAR
	.align		4
.L_47:
        /*007c*/ 	.byte	0x04, 0x36
        /*007e*/ 	.short	(.L_49 - .L_48)
.L_48:
        /*0080*/ 	.word	0x00000008
.L_49:


//--------------------- .nv.callgraph             --------------------------
	.section	.nv.callgraph,"",@"SHT_CUDA_CALLGRAPH"
	.align	4
	.sectionentsize	8
	.align		4
        /*0000*/ 	.word	0x00000000
	.align		4
        /*0004*/ 	.word	0xffffffff
	.align		4
        /*0008*/ 	.word	0x00000000
	.align		4
        /*000c*/ 	.word	0xfffffffe
	.align		4
        /*0010*/ 	.word	0x00000000
	.align		4
        /*0014*/ 	.word	0xfffffffd
	.align		4
        /*0018*/ 	.word	0x00000000
	.align		4
        /*001c*/ 	.word	0xfffffffc


//--------------------- .text._Z13hopActivationiPfPiS0_ --------------------------
	.section	.text._Z13hopActivationiPfPiS0_,"ax",@progbits
	.align	128
        .global         _Z13hopActivationiPfPiS0_
        .type           _Z13hopActivationiPfPiS0_,@function
        .size           _Z13hopActivationiPfPiS0_,(.L_x_32 - _Z13hopActivationiPfPiS0_)
        .other          _Z13hopActivationiPfPiS0_,@"STO_CUDA_ENTRY STV_DEFAULT"
_Z13hopActivationiPfPiS0_:
.text._Z13hopActivationiPfPiS0_:
[----:B------:R-:W-:Y:S01]  /*0000*/  LDC R1, c[0x0][0x37c] ;  /* 0x0000df00ff017b82 */ /* 0x000fe20000000800 */
[----:B------:R-:W0:Y:S01]  /*0010*/  S2R R4, SR_CTAID.X ;  /* 0x0000000000047919 */ /* 0x000e220000002500 */
[----:B------:R-:W0:Y:S01]  /*0020*/  LDCU UR4, c[0x0][0x360] ;  /* 0x00006c00ff0477ac */ /* 0x000e220008000800 */
[----:B------:R-:W0:Y:S01]  /*0030*/  S2R R7, SR_TID.X ;  /* 0x0000000000077919 */ /* 0x000e220000002100 */
[----:B------:R-:W1:Y:S02]  /*0040*/  LDCU UR5, c[0x0][0x380] ;  /* 0x00007000ff0577ac */ /* 0x000e640008000800 */
[----:B-1----:R-:W-:Y:S02]  /*0050*/  IMAD.U32 R0, RZ, RZ, UR5 ;  /* 0x00000005ff007e24 */ /* 0x002fe4000f8e00ff */
[----:B0-----:R-:W-:-:S05]  /*0060*/  IMAD R4, R4, UR4, R7 ;  /* 0x0000000404047c24 */ /* 0x001fca000f8e0207 */
[----:B------:R-:W-:-:S04]  /*0070*/  SHF.R.S32.HI R3, RZ, 0x1f, R4 ;  /* 0x0000001fff037819 */ /* 0x000fc80000011404 */
[----:B------:R-:W-:-:S04]  /*0080*/  LEA.HI R5, R3, R4, RZ, 0x5 ;  /* 0x0000000403057211 */ /* 0x000fc800078f28ff */
[----:B------:R-:W-:-:S04]  /*0090*/  SHF.R.S32.HI R3, RZ, 0x5, R5 ;  /* 0x00000005ff037819 */ /* 0x000fc80000011405 */
[----:B------:R-:W-:-:S13]  /*00a0*/  ISETP.GE.AND P0, PT, R3, R0, PT ;  /* 0x000000000300720c */ /* 0x000fda0003f06270 */
[----:B------:R-:W-:Y:S05]  /*00b0*/  @P0 EXIT ;  /* 0x000000000000094d */ /* 0x000fea0003800000 */
[----:B------:R-:W0:Y:S01]  /*00c0*/  S2UR UR5, SR_CgaCtaId ;  /* 0x00000000000579c3 */ /* 0x000e220000008800 */
[----:B------:R-:W-:Y:S01]  /*00d0*/  UMOV UR4, 0x400 ;  /* 0x0000040000047882 */ /* 0x000fe20000000000 */
[----:B------:R-:W-:Y:S01]  /*00e0*/  LOP3.LUT R5, R5, 0xffffffe0, RZ, 0xc0, !PT ;  /* 0xffffffe005057812 */ /* 0x000fe200078ec0ff */
[----:B------:R-:W1:Y:S01]  /*00f0*/  LDCU UR6, c[0x0][0x380] ;  /* 0x00007000ff0677ac */ /* 0x000e620008000800 */
[----:B------:R-:W-:Y:S03]  /*0100*/  BSSY.RECONVERGENT B0, `(.L_x_0) ;  /* 0x0000181000007945 */ /* 0x000fe60003800200 */
[----:B------:R-:W-:Y:S01]  /*0110*/  IMAD.IADD R4, R4, 0x1, -R5 ;  /* 0x0000000104047824 */ /* 0x000fe200078e0a05 */
[----:B0-----:R-:W-:-:S06]  /*0120*/  ULEA UR4, UR5, UR4, 0x18 ;  /* 0x0000000405047291 */ /* 0x001fcc000f8ec0ff */
[----:B------:R-:W-:Y:S01]  /*0130*/  LEA R2, R7, UR4, 0x2 ;  /* 0x0000000407027c11 */ /* 0x000fe2000f8e10ff */
[----:B------:R-:W-:-:S04]  /*0140*/  IMAD R7, R3, R0, RZ ;  /* 0x0000000003077224 */ /* 0x000fc800078e02ff */
[----:B------:R0:W-:Y:S01]  /*0150*/  STS [R2], RZ ;  /* 0x000000ff02007388 */ /* 0x0001e20000000800 */
[----:B------:R-:W-:Y:S01]  /*0160*/  IMAD.IADD R6, R7, 0x1, R0 ;  /* 0x0000000107067824 */ /* 0x000fe200078e0200 */
[----:B------:R-:W2:Y:S01]  /*0170*/  LDCU.64 UR4, c[0x0][0x358] ;  /* 0x00006b00ff0477ac */ /* 0x000ea20008000a00 */
[----:B------:R-:W-:-:S05]  /*0180*/  IMAD.IADD R5, R4, 0x1, R7 ;  /* 0x0000000104057824 */ /* 0x000fca00078e0207 */
[----:B------:R-:W-:-:S13]  /*0190*/  ISETP.GE.AND P0, PT, R5, R6, PT ;  /* 0x000000060500720c */ /* 0x000fda0003f06270 */
[----:B012---:R-:W-:Y:S05]  /*01a0*/  @P0 BRA `(.L_x_1) ;  /* 0x0000001400d80947 */ /* 0x007fea0003800000 */
[----:B------:R-:W-:Y:S01]  /*01b0*/  LOP3.LUT R8, RZ, R7, RZ, 0x33, !PT ;  /* 0x00000007ff087212 */ /* 0x000fe200078e33ff */
[----:B------:R-:W-:Y:S01]  /*01c0*/  BSSY.RECONVERGENT B1, `(.L_x_2) ;  /* 0x00000b9000017945 */ /* 0x000fe20003800200 */
[----:B------:R-:W-:Y:S01]  /*01d0*/  VIADDMNMX R7, R5, 0x20, R6, !PT ;  /* 0x0000002005077846 */ /* 0x000fe20007800106 */
[----:B------:R-:W-:-:S03]  /*01e0*/  HFMA2 R27, -RZ, RZ, 0, 0 ;  /* 0x00000000ff1b7431 */ /* 0x000fc600000001ff */
[----:B------:R-:W-:-:S04]  /*01f0*/  IADD3 R6, PT, PT, -R4, R7, R8 ;  /* 0x0000000704067210 */ /* 0x000fc80007ffe108 */
[C---:B------:R-:W-:Y:S02]  /*0200*/  ISETP.GE.U32.AND P1, PT, R6.reuse, 0xe0, PT ;  /* 0x000000e00600780c */ /* 0x040fe40003f26070 */
[----:B------:R-:W-:-:S04]  /*0210*/  LEA.HI R7, R6, 0x1, RZ, 0x1b ;  /* 0x0000000106077811 */ /* 0x000fc800078fd8ff */
[----:B------:R-:W-:-:S04]  /*0220*/  LOP3.LUT R8, R7, 0x7, RZ, 0xc0, !PT ;  /* 0x0000000707087812 */ /* 0x000fc800078ec0ff */
[----:B------:R-:W-:-:S03]  /*0230*/  ISETP.NE.AND P0, PT, R8, RZ, PT ;  /* 0x000000ff0800720c */ /* 0x000fc60003f05270 */
[----:B------:R-:W-:Y:S10]  /*0240*/  @!P1 BRA `(.L_x_3) ;  /* 0x0000000800c09947 */ /* 0x000ff40003800000 */
[----:B------:R-:W-:Y:S01]  /*0250*/  IABS R10, R0 ;  /* 0x00000000000a7213 */ /* 0x000fe20000000000 */
[----:B------:R-:W0:Y:S01]  /*0260*/  LDC.64 R12, c[0x0][0x388] ;  /* 0x0000e200ff0c7b82 */ /* 0x000e220000000a00 */
[----:B------:R-:W-:Y:S01]  /*0270*/  LOP3.LUT R23, R7, 0xffffff8, RZ, 0xc0, !PT ;  /* 0x0ffffff807177812 */ /* 0x000fe200078ec0ff */
[----:B------:R-:W-:Y:S01]  /*0280*/  IMAD.MOV.U32 R27, RZ, RZ, RZ ;  /* 0x000000ffff1b7224 */ /* 0x000fe200078e00ff */
[----:B------:R-:W1:Y:S02]  /*0290*/  I2F.RP R0, R10 ;  /* 0x0000000a00007306 */ /* 0x000e640000209400 */
[----:B------:R-:W-:-:S03]  /*02a0*/  IADD3 R23, PT, PT, -R23, RZ, RZ ;  /* 0x000000ff17177210 */ /* 0x000fc60007ffe1ff */
[----:B------:R-:W2:Y:S03]  /*02b0*/  LDC.64 R14, c[0x0][0x390] ;  /* 0x0000e400ff0e7b82 */ /* 0x000ea60000000a00 */
[----:B-1----:R-:W1:Y:S02]  /*02c0*/  MUFU.RCP R0, R0 ;  /* 0x0000000000007308 */ /* 0x002e640000001000 */
[----:B-1----:R-:W-:-:S06]  /*02d0*/  VIADD R16, R0, 0xffffffe ;  /* 0x0ffffffe00107836 */ /* 0x002fcc0000000000 */
[----:B------:R1:W3:Y:S02]  /*02e0*/  F2I.FTZ.U32.TRUNC.NTZ R17, R16 ;  /* 0x0000001000117305 */ /* 0x0002e4000021f000 */
[----:B-1----:R-:W-:Y:S02]  /*02f0*/  IMAD.MOV.U32 R16, RZ, RZ, RZ ;  /* 0x000000ffff107224 */ /* 0x002fe400078e00ff */
[----:B---3--:R-:W-:-:S04]  /*0300*/  IMAD.MOV R11, RZ, RZ, -R17 ;  /* 0x000000ffff0b7224 */ /* 0x008fc800078e0a11 */
[----:B------:R-:W-:-:S04]  /*0310*/  IMAD R11, R11, R10, RZ ;  /* 0x0000000a0b0b7224 */ /* 0x000fc800078e02ff */
[----:B0-2---:R-:W-:-:S07]  /*0320*/  IMAD.HI.U32 R11, R17, R11, R16 ;  /* 0x0000000b110b7227 */ /* 0x005fce00078e0010 */
.L_x_4:
[----:B------:R-:W-:Y:S01]  /*0330*/  IABS R9, R5 ;  /* 0x0000000500097213 */ /* 0x000fe20000000000 */
[----:B------:R-:W-:Y:S01]  /*0340*/  IMAD.U32 R0, RZ, RZ, UR6 ;  /* 0x00000006ff007e24 */ /* 0x000fe2000f8e00ff */
[----:B------:R-:W-:-:S03]  /*0350*/  ISETP.GE.AND P2, PT, R5, RZ, PT ;  /* 0x000000ff0500720c */ /* 0x000fc60003f46270 */
[----:B------:R-:W-:Y:S01]  /*0360*/  IMAD.HI.U32 R11, R11, R9, RZ ;  /* 0x000000090b0b7227 */ /* 0x000fe200078e00ff */
[----:B------:R-:W-:-:S03]  /*0370*/  IABS R22, R0 ;  /* 0x0000000000167213 */ /* 0x000fc60000000000 */
[----:B------:R-:W-:-:S04]  /*0380*/  IMAD.MOV R11, RZ, RZ, -R11 ;  /* 0x000000ffff0b7224 */ /* 0x000fc800078e0a0b */
[----:B------:R-:W-:-:S05]  /*0390*/  IMAD R9, R22, R11, R9 ;  /* 0x0000000b16097224 */ /* 0x000fca00078e0209 */
[----:B------:R-:W-:-:S13]  /*03a0*/  ISETP.GT.U32.AND P1, PT, R10, R9, PT ;  /* 0x000000090a00720c */ /* 0x000fda0003f24070 */
[----:B------:R-:W-:-:S05]  /*03b0*/  @!P1 IMAD.IADD R9, R9, 0x1, -R22 ;  /* 0x0000000109099824 */ /* 0x000fca00078e0a16 */
[----:B------:R-:W-:-:S13]  /*03c0*/  ISETP.GT.U32.AND P1, PT, R10, R9, PT ;  /* 0x000000090a00720c */ /* 0x000fda0003f24070 */
[----:B------:R-:W-:Y:S01]  /*03d0*/  @!P1 IMAD.IADD R9, R9, 0x1, -R22 ;  /* 0x0000000109099824 */ /* 0x000fe200078e0a16 */
[----:B------:R-:W-:-:S04]  /*03e0*/  ISETP.NE.AND P1, PT, R0, RZ, PT ;  /* 0x000000ff0000720c */ /* 0x000fc80003f25270 */
[----:B------:R-:W-:Y:S02]  /*03f0*/  MOV R10, R9 ;  /* 0x00000009000a7202 */ /* 0x000fe40000000f00 */
[----:B------:R-:W-:-:S03]  /*0400*/  LOP3.LUT R9, RZ, R0, RZ, 0x33, !PT ;  /* 0x00000000ff097212 */ /* 0x000fc600078e33ff */
[----:B------:R-:W-:-:S05]  /*0410*/  @!P2 IMAD.MOV R10, RZ, RZ, -R10 ;  /* 0x000000ffff0aa224 */ /* 0x000fca00078e0a0a */
[----:B------:R-:W-:-:S05]  /*0420*/  SEL R19, R9, R10, !P1 ;  /* 0x0000000a09137207 */ /* 0x000fca0004800000 */
[----:B------:R-:W-:-:S05]  /*0430*/  IMAD.WIDE R18, R19, 0x4, R14 ;  /* 0x0000000413127825 */ /* 0x000fca00078e020e */
[----:B------:R0:W2:Y:S01]  /*0440*/  LDG.E R21, desc[UR4][R18.64] ;  /* 0x0000000412157981 */ /* 0x0000a2000c1e1900 */
[----:B------:R-:W-:-:S05]  /*0450*/  IMAD.WIDE R16, R5, 0x4, R12 ;  /* 0x0000000405107825 */ /* 0x000fca00078e020c */
[----:B------:R-:W3:Y:S01]  /*0460*/  LDG.E R20, desc[UR4][R16.64] ;  /* 0x0000000410147981 */ /* 0x000ee2000c1e1900 */
[----:B------:R-:W1:Y:S01]  /*0470*/  I2F.RP R25, R22 ;  /* 0x0000001600197306 */ /* 0x000e620000209400 */
[----:B------:R-:W-:Y:S02]  /*0480*/  HFMA2 R10, -RZ, RZ, 0, 0 ;  /* 0x00000000ff0a7431 */ /* 0x000fe400000001ff */
[----:B------:R-:W-:-:S05]  /*0490*/  VIADD R24, R5, 0x20 ;  /* 0x0000002005187836 */ /* 0x000fca0000000000 */
[----:B0-----:R-:W-:Y:S02]  /*04a0*/  IABS R19, R24 ;  /* 0x0000001800137213 */ /* 0x001fe40000000000 */
[----:B------:R-:W-:Y:S01]  /*04b0*/  ISETP.GE.AND P3, PT, R24, RZ, PT ;  /* 0x000000ff1800720c */ /* 0x000fe20003f66270 */
[----:B-1----:R-:W0:Y:S02]  /*04c0*/  MUFU.RCP R25, R25 ;  /* 0x0000001900197308 */ /* 0x002e240000001000 */
[----:B0-----:R-:W-:-:S06]  /*04d0*/  VIADD R26, R25, 0xffffffe ;  /* 0x0ffffffe191a7836 */ /* 0x001fcc0000000000 */
[----:B------:R0:W1:Y:S01]  /*04e0*/  F2I.FTZ.U32.TRUNC.NTZ R11, R26 ;  /* 0x0000001a000b7305 */ /* 0x000062000021f000 */
[----:B------:R-:W-:Y:S01]  /*04f0*/  VIADD R24, R5, 0x40 ;  /* 0x0000004005187836 */ /* 0x000fe20000000000 */
[----:B0-----:R-:W4:Y:S01]  /*0500*/  LDG.E R26, desc[UR4][R16.64+0x80] ;  /* 0x00008004101a7981 */ /* 0x001f22000c1e1900 */
[----:B-1----:R-:W-:-:S04]  /*0510*/  IMAD.MOV R29, RZ, RZ, -R11 ;  /* 0x000000ffff1d7224 */ /* 0x002fc800078e0a0b */
[----:B------:R-:W-:-:S04]  /*0520*/  IMAD R29, R29, R22, RZ ;  /* 0x000000161d1d7224 */ /* 0x000fc800078e02ff */
[----:B------:R-:W-:Y:S01]  /*0530*/  IMAD.HI.U32 R11, R11, R29, R10 ;  /* 0x0000001d0b0b7227 */ /* 0x000fe200078e000a */
[----:B------:R-:W-:Y:S01]  /*0540*/  IABS R28, R24 ;  /* 0x00000018001c7213 */ /* 0x000fe20000000000 */
[----:B------:R-:W5:Y:S04]  /*0550*/  LDG.E R29, desc[UR4][R16.64+0x100] ;  /* 0x00010004101d7981 */ /* 0x000f68000c1e1900 */
[----:B------:R-:W-:-:S04]  /*0560*/  IMAD.HI.U32 R10, R11, R19, RZ ;  /* 0x000000130b0a7227 */ /* 0x000fc800078e00ff */
[----:B------:R-:W-:-:S04]  /*0570*/  IMAD.MOV R10, RZ, RZ, -R10 ;  /* 0x000000ffff0a7224 */ /* 0x000fc800078e0a0a */
[----:B------:R-:W-:Y:S02]  /*0580*/  IMAD R19, R22, R10, R19 ;  /* 0x0000000a16137224 */ /* 0x000fe400078e0213 */
[----:B------:R-:W-:-:S05]  /*0590*/  IMAD.MOV.U32 R10, RZ, RZ, R22 ;  /* 0x000000ffff0a7224 */ /* 0x000fca00078e0016 */
[----:B------:R-:W-:-:S13]  /*05a0*/  ISETP.GT.U32.AND P2, PT, R10, R19, PT ;  /* 0x000000130a00720c */ /* 0x000fda0003f44070 */
[----:B------:R-:W-:-:S05]  /*05b0*/  @!P2 IMAD.IADD R19, R19, 0x1, -R22 ;  /* 0x000000011313a824 */ /* 0x000fca00078e0a16 */
[----:B------:R-:W-:-:S13]  /*05c0*/  ISETP.GT.U32.AND P2, PT, R10, R19, PT ;  /* 0x000000130a00720c */ /* 0x000fda0003f44070 */
[----:B------:R-:W-:-:S05]  /*05d0*/  @!P2 IMAD.IADD R19, R19, 0x1, -R22 ;  /* 0x000000011313a824 */ /* 0x000fca00078e0a16 */
[----:B------:R-:W-:-:S04]  /*05e0*/  @!P3 IADD3 R19, PT, PT, -R19, RZ, RZ ;  /* 0x000000ff1313b210 */ /* 0x000fc80007ffe1ff */
[----:B------:R-:W-:-:S05]  /*05f0*/  SEL R19, R9, R19, !P1 ;  /* 0x0000001309137207 */ /* 0x000fca0004800000 */
[----:B------:R-:W-:Y:S01]  /*0600*/  IMAD.WIDE R18, R19, 0x4, R14 ;  /* 0x0000000413127825 */ /* 0x000fe200078e020e */
[----:B------:R-:W-:-:S04]  /*0610*/  ISETP.GE.AND P2, PT, R24, RZ, PT ;  /* 0x000000ff1800720c */ /* 0x000fc80003f46270 */
[----:B------:R0:W4:Y:S01]  /*0620*/  LDG.E R25, desc[UR4][R18.64] ;  /* 0x0000000412197981 */ /* 0x000122000c1e1900 */
[----:B--2---:R-:W-:-:S04]  /*0630*/  LEA R21, R21, 0xffffffff, 0x1 ;  /* 0xffffffff15157811 */ /* 0x004fc800078e08ff */
[----:B------:R-:W-:-:S05]  /*0640*/  I2FP.F32.S32 R21, R21 ;  /* 0x0000001500157245 */ /* 0x000fca0000201400 */
[----:B---3--:R-:W-:Y:S01]  /*0650*/  FFMA R27, R20, R21, R27 ;  /* 0x00000015141b7223 */ /* 0x008fe2000000001b */
[----:B------:R-:W-:Y:S02]  /*0660*/  VIADD R20, R5, 0x60 ;  /* 0x0000006005147836 */ /* 0x000fe40000000000 */
[----:B------:R-:W-:-:S03]  /*0670*/  IMAD.HI.U32 R21, R11, R28, RZ ;  /* 0x0000001c0b157227 */ /* 0x000fc600078e00ff */
[----:B------:R-:W-:Y:S01]  /*0680*/  IABS R24, R20 ;  /* 0x0000001400187213 */ /* 0x000fe20000000000 */
[----:B------:R-:W-:-:S04]  /*0690*/  IMAD.MOV R21, RZ, RZ, -R21 ;  /* 0x000000ffff157224 */ /* 0x000fc800078e0a15 */
[----:B0-----:R-:W-:Y:S02]  /*06a0*/  IMAD R19, R22, R21, R28 ;  /* 0x0000001516137224 */ /* 0x001fe400078e021c */
[----:B------:R-:W-:Y:S01]  /*06b0*/  IMAD.HI.U32 R18, R11, R24, RZ ;  /* 0x000000180b127227 */ /* 0x000fe200078e00ff */
[----:B------:R-:W2:Y:S02]  /*06c0*/  LDG.E R28, desc[UR4][R16.64+0x180] ;  /* 0x00018004101c7981 */ /* 0x000ea4000c1e1900 */
[----:B------:R-:W-:Y:S01]  /*06d0*/  ISETP.GT.U32.AND P3, PT, R10, R19, PT ;  /* 0x000000130a00720c */ /* 0x000fe20003f64070 */
[----:B------:R-:W-:-:S04]  /*06e0*/  IMAD.MOV R21, RZ, RZ, -R18 ;  /* 0x000000ffff157224 */ /* 0x000fc800078e0a12 */
[----:B------:R-:W-:-:S05]  /*06f0*/  IMAD R21, R22, R21, R24 ;  /* 0x0000001516157224 */ /* 0x000fca00078e0218 */
[----:B------:R-:W-:-:S03]  /*0700*/  ISETP.GT.U32.AND P4, PT, R10, R21, PT ;  /* 0x000000150a00720c */ /* 0x000fc60003f84070 */
[----:B------:R-:W-:-:S04]  /*0710*/  @!P3 IADD3 R19, PT, PT, R19, -R22, RZ ;  /* 0x800000161313b210 */ /* 0x000fc80007ffe0ff */
[----:B------:R-:W-:-:S06]  /*0720*/  ISETP.GT.U32.AND P3, PT, R10, R19, PT ;  /* 0x000000130a00720c */ /* 0x000fcc0003f64070 */
[----:B------:R-:W-:-:S05]  /*0730*/  @!P4 IMAD.IADD R21, R21, 0x1, -R22 ;  /* 0x000000011515c824 */ /* 0x000fca00078e0a16 */
[----:B------:R-:W-:Y:S02]  /*0740*/  ISETP.GT.U32.AND P4, PT, R10, R21, PT ;  /* 0x000000150a00720c */ /* 0x000fe40003f84070 */
[----:B------:R-:W-:Y:S01]  /*0750*/  @!P3 IMAD.IADD R19, R19, 0x1, -R22 ;  /* 0x000000011313b824 */ /* 0x000fe200078e0a16 */
[----:B------:R-:W-:-:S03]  /*0760*/  ISETP.GE.AND P3, PT, R20, RZ, PT ;  /* 0x000000ff1400720c */ /* 0x000fc60003f66270 */
[----:B------:R-:W-:-:S07]  /*0770*/  @!P2 IMAD.MOV R19, RZ, RZ, -R19 ;  /* 0x000000ffff13a224 */ /* 0x000fce00078e0a13 */
[----:B------:R-:W-:Y:S01]  /*0780*/  @!P4 IMAD.IADD R21, R21, 0x1, -R22 ;  /* 0x000000011515c824 */ /* 0x000fe200078e0a16 */
[----:B------:R-:W-:-:S04]  /*0790*/  SEL R19, R9, R19, !P1 ;  /* 0x0000001309137207 */ /* 0x000fc80004800000 */
[----:B------:R-:W-:Y:S01]  /*07a0*/  @!P3 IADD3 R21, PT, PT, -R21, RZ, RZ ;  /* 0x000000ff1515b210 */ /* 0x000fe20007ffe1ff */
[----:B------:R-:W-:-:S03]  /*07b0*/  IMAD.WIDE R18, R19, 0x4, R14 ;  /* 0x0000000413127825 */ /* 0x000fc600078e020e */
[----:B------:R-:W-:Y:S02]  /*07c0*/  SEL R21, R9, R21, !P1 ;  /* 0x0000001509157207 */ /* 0x000fe40004800000 */
[----:B------:R0:W3:Y:S03]  /*07d0*/  LDG.E R24, desc[UR4][R18.64] ;  /* 0x0000000412187981 */ /* 0x0000e6000c1e1900 */
[----:B------:R-:W-:-:S06]  /*07e0*/  IMAD.WIDE R20, R21, 0x4, R14 ;  /* 0x0000000415147825 */ /* 0x000fcc00078e020e */
[----:B------:R-:W5:Y:S01]  /*07f0*/  LDG.E R20, desc[UR4][R20.64] ;  /* 0x0000000414147981 */ /* 0x000f62000c1e1900 */
[----:B----4-:R-:W-:-:S04]  /*0800*/  LEA R25, R25, 0xffffffff, 0x1 ;  /* 0xffffffff19197811 */ /* 0x010fc800078e08ff */
[----:B------:R-:W-:-:S05]  /*0810*/  I2FP.F32.S32 R25, R25 ;  /* 0x0000001900197245 */ /* 0x000fca0000201400 */
[----:B------:R-:W-:Y:S01]  /*0820*/  FFMA R27, R26, R25, R27 ;  /* 0x000000191a1b7223 */ /* 0x000fe2000000001b */
[----:B------:R-:W-:-:S05]  /*0830*/  VIADD R25, R5, 0x80 ;  /* 0x0000008005197836 */ /* 0x000fca0000000000 */
[----:B------:R-:W-:-:S05]  /*0840*/  IABS R26, R25 ;  /* 0x00000019001a7213 */ /* 0x000fca0000000000 */
[----:B0-----:R-:W-:-:S04]  /*0850*/  IMAD.HI.U32 R18, R11, R26, RZ ;  /* 0x0000001a0b127227 */ /* 0x001fc800078e00ff */
[----:B------:R-:W-:-:S04]  /*0860*/  IMAD.MOV R19, RZ, RZ, -R18 ;  /* 0x000000ffff137224 */ /* 0x000fc800078e0a12 */
[----:B------:R-:W-:-:S05]  /*0870*/  IMAD R19, R22, R19, R26 ;  /* 0x0000001316137224 */ /* 0x000fca00078e021a */
[----:B------:R-:W-:Y:S02]  /*0880*/  ISETP.GT.U32.AND P2, PT, R10, R19, PT ;  /* 0x000000130a00720c */ /* 0x000fe40003f44070 */
[----:B------:R-:W-:Y:S02]  /*0890*/  ISETP.GE.AND P3, PT, R25, RZ, PT ;  /* 0x000000ff1900720c */ /* 0x000fe40003f66270 */
[----:B------:R-:W4:Y:S09]  /*08a0*/  LDG.E R25, desc[UR4][R16.64+0x200] ;  /* 0x0002000410197981 */ /* 0x000f32000c1e1900 */
[----:B------:R-:W-:-:S05]  /*08b0*/  @!P2 IMAD.IADD R19, R19, 0x1, -R22 ;  /* 0x000000011313a824 */ /* 0x000fca00078e0a16 */
[----:B------:R-:W-:-:S13]  /*08c0*/  ISETP.GT.U32.AND P2, PT, R10, R19, PT ;  /* 0x000000130a00720c */ /* 0x000fda0003f44070 */
[----:B------:R-:W-:-:S05]  /*08d0*/  @!P2 IMAD.IADD R19, R19, 0x1, -R22 ;  /* 0x000000011313a824 */ /* 0x000fca00078e0a16 */
[----:B------:R-:W-:-:S04]  /*08e0*/  @!P3 IADD3 R19, PT, PT, -R19, RZ, RZ ;  /* 0x000000ff1313b210 */ /* 0x000fc80007ffe1ff */
[----:B------:R-:W-:-:S05]  /*08f0*/  SEL R19, R9, R19, !P1 ;  /* 0x0000001309137207 */ /* 0x000fca0004800000 */
[----:B------:R-:W-:-:S05]  /*0900*/  IMAD.WIDE R18, R19, 0x4, R14 ;  /* 0x0000000413127825 */ /* 0x000fca00078e020e */
[----:B------:R0:W4:Y:S01]  /*0910*/  LDG.E R26, desc[UR4][R18.64] ;  /* 0x00000004121a7981 */ /* 0x000122000c1e1900 */
[----:B---3--:R-:W-:-:S04]  /*0920*/  LEA R24, R24, 0xffffffff, 0x1 ;  /* 0xffffffff18187811 */ /* 0x008fc800078e08ff */
[----:B------:R-:W-:Y:S02]  /*0930*/  I2FP.F32.S32 R24, R24 ;  /* 0x0000001800187245 */ /* 0x000fe40000201400 */
[----:B-----5:R-:W-:-:S03]  /*0940*/  LEA R20, R20, 0xffffffff, 0x1 ;  /* 0xffffffff14147811 */ /* 0x020fc600078e08ff */
[----:B------:R-:W-:Y:S01]  /*0950*/  FFMA R27, R29, R24, R27 ;  /* 0x000000181d1b7223 */ /* 0x000fe2000000001b */
[----:B------:R-:W-:Y:S01]  /*0960*/  I2FP.F32.S32 R21, R20 ;  /* 0x0000001400157245 */ /* 0x000fe20000201400 */
[----:B------:R-:W-:-:S04]  /*0970*/  VIADD R20, R5, 0xa0 ;  /* 0x000000a005147836 */ /* 0x000fc80000000000 */
[----:B--2---:R-:W-:Y:S01]  /*0980*/  FFMA R28, R28, R21, R27 ;  /* 0x000000151c1c7223 */ /* 0x004fe2000000001b */
[----:B------:R-:W-:-:S05]  /*0990*/  IABS R21, R20 ;  /* 0x0000001400157213 */ /* 0x000fca0000000000 */
[----:B0-----:R-:W-:-:S04]  /*09a0*/  IMAD.HI.U32 R18, R11, R21, RZ ;  /* 0x000000150b127227 */ /* 0x001fc800078e00ff */
[----:B------:R-:W-:-:S04]  /*09b0*/  IMAD.MOV R18, RZ, RZ, -R18 ;  /* 0x000000ffff127224 */ /* 0x000fc800078e0a12 */
[----:B------:R-:W-:-:S05]  /*09c0*/  IMAD R19, R22, R18, R21 ;  /* 0x0000001216137224 */ /* 0x000fca00078e0215 */
[----:B------:R-:W-:Y:S02]  /*09d0*/  ISETP.GT.U32.AND P3, PT, R10, R19, PT ;  /* 0x000000130a00720c */ /* 0x000fe40003f64070 */
[----:B------:R-:W-:Y:S01]  /*09e0*/  ISETP.GE.AND P2, PT, R20, RZ, PT ;  /* 0x000000ff1400720c */ /* 0x000fe20003f46270 */
[----:B------:R-:W-:-:S10]  /*09f0*/  VIADD R20, R5, 0xc0 ;  /* 0x000000c005147836 */ /* 0x000fd40000000000 */
[----:B------:R-:W-:-:S04]  /*0a00*/  @!P3 IADD3 R19, PT, PT, R19, -R22, RZ ;  /* 0x800000161313b210 */ /* 0x000fc80007ffe0ff */
[----:B------:R-:W-:Y:S01]  /*0a10*/  ISETP.GT.U32.AND P3, PT, R10, R19, PT ;  /* 0x000000130a00720c */ /* 0x000fe20003f64070 */
[----:B------:R-:W-:Y:S01]  /*0a20*/  VIADD R27, R5, 0xe0 ;  /* 0x000000e0051b7836 */ /* 0x000fe20000000000 */
[----:B------:R-:W-:-:S04]  /*0a30*/  IABS R24, R20 ;  /* 0x0000001400187213 */ /* 0x000fc80000000000 */
[----:B------:R-:W-:Y:S01]  /*0a40*/  IABS R29, R27 ;  /* 0x0000001b001d7213 */ /* 0x000fe20000000000 */
[----:B------:R-:W-:-:S04]  /*0a50*/  IMAD.HI.U32 R18, R11, R24, RZ ;  /* 0x000000180b127227 */ /* 0x000fc800078e00ff */
[----:B------:R-:W-:Y:S02]  /*0a60*/  IMAD.MOV R21, RZ, RZ, -R18 ;  /* 0x000000ffff157224 */ /* 0x000fe400078e0a12 */
[----:B------:R-:W-:Y:S01]  /*0a70*/  @!P3 IMAD.IADD R19, R19, 0x1, -R22 ;  /* 0x000000011313b824 */ /* 0x000fe200078e0a16 */
[----:B------:R-:W-:Y:S01]  /*0a80*/  ISETP.GE.AND P3, PT, R27, RZ, PT ;  /* 0x000000ff1b00720c */ /* 0x000fe20003f66270 */
[----:B------:R-:W-:-:S04]  /*0a90*/  IMAD.HI.U32 R27, R11, R29, RZ ;  /* 0x0000001d0b1b7227 */ /* 0x000fc800078e00ff */
[----:B------:R-:W-:Y:S02]  /*0aa0*/  IMAD R21, R22, R21, R24 ;  /* 0x0000001516157224 */ /* 0x000fe400078e0218 */
[----:B------:R-:W-:-:S03]  /*0ab0*/  IMAD.MOV R27, RZ, RZ, -R27 ;  /* 0x000000ffff1b7224 */ /* 0x000fc600078e0a1b */
[----:B------:R-:W-:Y:S01]  /*0ac0*/  ISETP.GT.U32.AND P4, PT, R10, R21, PT ;  /* 0x000000150a00720c */ /* 0x000fe20003f84070 */
[----:B------:R-:W-:Y:S02]  /*0ad0*/  IMAD R27, R22, R27, R29 ;  /* 0x0000001b161b7224 */ /* 0x000fe400078e021d */
[----:B------:R-:W-:-:S03]  /*0ae0*/  @!P2 IMAD.MOV R19, RZ, RZ, -R19 ;  /* 0x000000ffff13a224 */ /* 0x000fc600078e0a13 */
[----:B------:R-:W-:-:S07]  /*0af0*/  ISETP.GT.U32.AND P2, PT, R10, R27, PT ;  /* 0x0000001b0a00720c */ /* 0x000fce0003f44070 */
[----:B------:R-:W-:-:S05]  /*0b00*/  @!P4 IMAD.IADD R21, R21, 0x1, -R22 ;  /* 0x000000011515c824 */ /* 0x000fca00078e0a16 */
[----:B------:R-:W-:Y:S01]  /*0b10*/  ISETP.GT.U32.AND P4, PT, R10, R21, PT ;  /* 0x000000150a00720c */ /* 0x000fe20003f84070 */
[----:B------:R-:W-:Y:S01]  /*0b20*/  @!P2 IMAD.IADD R27, R27, 0x1, -R22 ;  /* 0x000000011b1ba824 */ /* 0x000fe200078e0a16 */
[----:B------:R-:W-:-:S04]  /*0b30*/  ISETP.GE.AND P5, PT, R20, RZ, PT ;  /* 0x000000ff1400720c */ /* 0x000fc80003fa6270 */
[----:B------:R-:W-:Y:S02]  /*0b40*/  ISETP.GT.U32.AND P2, PT, R10, R27, PT ;  /* 0x0000001b0a00720c */ /* 0x000fe40003f44070 */
[----:B------:R-:W-:-:S05]  /*0b50*/  SEL R19, R9, R19, !P1 ;  /* 0x0000001309137207 */ /* 0x000fca0004800000 */
[----:B------:R-:W-:Y:S02]  /*0b60*/  @!P4 IMAD.IADD R21, R21, 0x1, -R22 ;  /* 0x000000011515c824 */ /* 0x000fe400078e0a16 */
[----:B------:R-:W-:-:S03]  /*0b70*/  IMAD.WIDE R18, R19, 0x4, R14 ;  /* 0x0000000413127825 */ /* 0x000fc600078e020e */
[----:B------:R-:W-:Y:S01]  /*0b80*/  @!P5 IADD3 R21, PT, PT, -R21, RZ, RZ ;  /* 0x000000ff1515d210 */ /* 0x000fe20007ffe1ff */
[----:B------:R-:W-:Y:S01]  /*0b90*/  @!P2 IMAD.IADD R27, R27, 0x1, -R22 ;  /* 0x000000011b1ba824 */ /* 0x000fe200078e0a16 */
[----:B------:R0:W2:Y:S02]  /*0ba0*/  LDG.E R24, desc[UR4][R18.64] ;  /* 0x0000000412187981 */ /* 0x0000a4000c1e1900 */
[----:B------:R-:W-:Y:S02]  /*0bb0*/  SEL R21, R9, R21, !P1 ;  /* 0x0000001509157207 */ /* 0x000fe40004800000 */
[----:B------:R-:W-:Y:S01]  /*0bc0*/  @!P3 IADD3 R27, PT, PT, -R27, RZ, RZ ;  /* 0x000000ff1b1bb210 */ /* 0x000fe20007ffe1ff */
[----:B------:R-:W3:Y:S02]  /*0bd0*/  LDG.E R22, desc[UR4][R16.64+0x280] ;  /* 0x0002800410167981 */ /* 0x000ee4000c1e1900 */
[----:B------:R-:W-:Y:S01]  /*0be0*/  IMAD.WIDE R20, R21, 0x4, R14 ;  /* 0x0000000415147825 */ /* 0x000fe200078e020e */
[----:B0-----:R-:W-:-:S02]  /*0bf0*/  SEL R19, R9, R27, !P1 ;  /* 0x0000001b09137207 */ /* 0x001fc40004800000 */
[----:B------:R-:W5:Y:S03]  /*0c00*/  LDG.E R9, desc[UR4][R16.64+0x300] ;  /* 0x0003000410097981 */ /* 0x000f66000c1e1900 */
[----:B------:R-:W-:Y:S01]  /*0c10*/  IMAD.WIDE R18, R19, 0x4, R14 ;  /* 0x0000000413127825 */ /* 0x000fe200078e020e */
[----:B------:R-:W5:Y:S04]  /*0c20*/  LDG.E R20, desc[UR4][R20.64] ;  /* 0x0000000414147981 */ /* 0x000f68000c1e1900 */
[----:B------:R-:W5:Y:S04]  /*0c30*/  LDG.E R27, desc[UR4][R16.64+0x380] ;  /* 0x00038004101b7981 */ /* 0x000f68000c1e1900 */
[----:B------:R-:W5:Y:S01]  /*0c40*/  LDG.E R18, desc[UR4][R18.64] ;  /* 0x0000000412127981 */ /* 0x000f62000c1e1900 */
[----:B------:R-:W-:Y:S01]  /*0c50*/  VIADD R23, R23, 0x8 ;  /* 0x0000000817177836 */ /* 0x000fe20000000000 */
[----:B----4-:R-:W-:-:S04]  /*0c60*/  LEA R26, R26, 0xffffffff, 0x1 ;  /* 0xffffffff1a1a7811 */ /* 0x010fc800078e08ff */
[----:B------:R-:W-:Y:S02]  /*0c70*/  I2FP.F32.S32 R26, R26 ;  /* 0x0000001a001a7245 */ /* 0x000fe40000201400 */
[----:B------:R-:W-:-:S03]  /*0c80*/  ISETP.NE.AND P1, PT, R23, RZ, PT ;  /* 0x000000ff1700720c */ /* 0x000fc60003f25270 */
[----:B------:R-:W-:Y:S01]  /*0c90*/  FFMA R25, R25, R26, R28 ;  /* 0x0000001a19197223 */ /* 0x000fe2000000001c */
[----:B------:R-:W-:Y:S01]  /*0ca0*/  VIADD R5, R5, 0x100 ;  /* 0x0000010005057836 */ /* 0x000fe20000000000 */
[----:B--2---:R-:W-:-:S04]  /*0cb0*/  LEA R24, R24, 0xffffffff, 0x1 ;  /* 0xffffffff18187811 */ /* 0x004fc800078e08ff */
[----:B------:R-:W-:-:S05]  /*0cc0*/  I2FP.F32.S32 R24, R24 ;  /* 0x0000001800187245 */ /* 0x000fca0000201400 */
[----:B---3--:R-:W-:Y:S01]  /*0cd0*/  FFMA R22, R22, R24, R25 ;  /* 0x0000001816167223 */ /* 0x008fe20000000019 */
[----:B-----5:R-:W-:-:S04]  /*0ce0*/  LEA R20, R20, 0xffffffff, 0x1 ;  /* 0xffffffff14147811 */ /* 0x020fc800078e08ff */
[----:B------:R-:W-:Y:S02]  /*0cf0*/  I2FP.F32.S32 R20, R20 ;  /* 0x0000001400147245 */ /* 0x000fe40000201400 */
[----:B------:R-:W-:-:S03]  /*0d00*/  LEA R21, R18, 0xffffffff, 0x1 ;  /* 0xffffffff12157811 */ /* 0x000fc600078e08ff */
[----:B------:R-:W-:Y:S01]  /*0d10*/  FFMA R20, R9, R20, R22 ;  /* 0x0000001409147223 */ /* 0x000fe20000000016 */
[----:B------:R-:W-:-:S05]  /*0d20*/  I2FP.F32.S32 R18, R21 ;  /* 0x0000001500127245 */ /* 0x000fca0000201400 */
[----:B------:R-:W-:Y:S01]  /*0d30*/  FFMA R27, R27, R18, R20 ;  /* 0x000000121b1b7223 */ /* 0x000fe20000000014 */
[----:B------:R-:W-:Y:S06]  /*0d40*/  @P1 BRA `(.L_x_4) ;  /* 0xfffffff400781947 */ /* 0x000fec000383ffff */
.L_x_3:
[----:B------:R-:W-:Y:S05]  /*0d50*/  BSYNC.RECONVERGENT B1 ;  /* 0x0000000000017941 */ /* 0x000fea0003800200 */
.L_x_2:
[----:B------:R-:W-:Y:S04]  /*0d60*/  BSSY.RECONVERGENT B1, `(.L_x_5) ;  /* 0x00000b9000017945 */ /* 0x000fe80003800200 */
[----:B------:R-:W-:Y:S05]  /*0d70*/  @!P0 BRA `(.L_x_6) ;  /* 0x0000000800dc8947 */ /* 0x000fea0003800000 */
[----:B------:R-:W-:Y:S01]  /*0d80*/  ISETP.GE.U32.AND P1, PT, R8, 0x4, PT ;  /* 0x000000040800780c */ /* 0x000fe20003f26070 */
[----:B------:R-:W-:Y:S01]  /*0d90*/  BSSY.RECONVERGENT B2, `(.L_x_7) ;  /* 0x000005b000027945 */ /* 0x000fe20003800200 */
[----:B------:R-:W-:-:S11]  /*0da0*/  LOP3.LUT P0, R7, R7, 0x3, RZ, 0xc0, !PT ;  /* 0x0000000307077812 */ /* 0x000fd6000780c0ff */
[----:B------:R-:W-:Y:S05]  /*0db0*/  @!P1 BRA `(.L_x_8) ;  /* 0x0000000400609947 */ /* 0x000fea0003800000 */
[----:B------:R-:W-:Y:S01]  /*0dc0*/  IABS R12, R0 ;  /* 0x00000000000c7213 */ /* 0x000fe20000000000 */
[C---:B------:R-:W-:Y:S01]  /*0dd0*/  VIADD R16, R5.reuse, 0x60 ;  /* 0x0000006005107836 */ /* 0x040fe20000000000 */
[----:B------:R-:W-:Y:S02]  /*0de0*/  IADD3 R10, PT, PT, R5, 0x20, RZ ;  /* 0x00000020050a7810 */ /* 0x000fe40007ffe0ff */
[----:B------:R-:W0:Y:S02]  /*0df0*/  I2F.RP R13, R12 ;  /* 0x0000000c000d7306 */ /* 0x000e240000209400 */
[----:B------:R-:W-:Y:S02]  /*0e00*/  IABS R15, R10 ;  /* 0x0000000a000f7213 */ /* 0x000fe40000000000 */
[----:B------:R-:W-:Y:S02]  /*0e10*/  IABS R19, R16 ;  /* 0x0000001000137213 */ /* 0x000fe40000000000 */
[----:B------:R-:W-:-:S02]  /*0e20*/  ISETP.GE.AND P6, PT, R10, RZ, PT ;  /* 0x000000ff0a00720c */ /* 0x000fc40003fc6270 */
[----:B0-----:R-:W0:Y:S02]  /*0e30*/  MUFU.RCP R13, R13 ;  /* 0x0000000d000d7308 */ /* 0x001e240000001000 */
[----:B0-----:R-:W-:Y:S01]  /*0e40*/  VIADD R8, R13, 0xffffffe ;  /* 0x0ffffffe0d087836 */ /* 0x001fe20000000000 */
[----:B------:R-:W-:-:S05]  /*0e50*/  IABS R13, R5 ;  /* 0x00000005000d7213 */ /* 0x000fca0000000000 */
[----:B------:R0:W1:Y:S02]  /*0e60*/  F2I.FTZ.U32.TRUNC.NTZ R9, R8 ;  /* 0x0000000800097305 */ /* 0x000064000021f000 */
[----:B0-----:R-:W-:Y:S02]  /*0e70*/  IMAD.MOV.U32 R8, RZ, RZ, RZ ;  /* 0x000000ffff087224 */ /* 0x001fe400078e00ff */
[----:B-1----:R-:W-:-:S04]  /*0e80*/  IMAD.MOV R11, RZ, RZ, -R9 ;  /* 0x000000ffff0b7224 */ /* 0x002fc800078e0a09 */
[----:B------:R-:W-:-:S04]  /*0e90*/  IMAD R11, R11, R12, RZ ;  /* 0x0000000c0b0b7224 */ /* 0x000fc800078e02ff */
[----:B------:R-:W-:-:S04]  /*0ea0*/  IMAD.HI.U32 R18, R9, R11, R8 ;  /* 0x0000000b09127227 */ /* 0x000fc800078e0008 */
[----:B------:R-:W-:Y:S02]  /*0eb0*/  VIADD R11, R5, 0x40 ;  /* 0x00000040050b7836 */ /* 0x000fe40000000000 */
[----:B------:R-:W-:-:S03]  /*0ec0*/  IMAD.HI.U32 R8, R18, R13, RZ ;  /* 0x0000000d12087227 */ /* 0x000fc600078e00ff */
[----:B------:R-:W-:Y:S01]  /*0ed0*/  IABS R17, R11 ;  /* 0x0000000b00117213 */ /* 0x000fe20000000000 */
[----:B------:R-:W-:Y:S02]  /*0ee0*/  IMAD.MOV R14, RZ, RZ, -R8 ;  /* 0x000000ffff0e7224 */ /* 0x000fe400078e0a08 */
[----:B------:R-:W-:-:S04]  /*0ef0*/  IMAD.HI.U32 R8, R18, R15, RZ ;  /* 0x0000000f12087227 */ /* 0x000fc800078e00ff */
[----:B------:R-:W-:Y:S01]  /*0f00*/  IMAD R13, R12, R14, R13 ;  /* 0x0000000e0c0d7224 */ /* 0x000fe200078e020d */
[----:B------:R-:W-:Y:S01]  /*0f10*/  IADD3 R14, PT, PT, -R8, RZ, RZ ;  /* 0x000000ff080e7210 */ /* 0x000fe20007ffe1ff */
[----:B------:R-:W-:-:S03]  /*0f20*/  IMAD.HI.U32 R9, R18, R17, RZ ;  /* 0x0000001112097227 */ /* 0x000fc600078e00ff */
[----:B------:R-:W-:Y:S01]  /*0f30*/  ISETP.GT.U32.AND P1, PT, R12, R13, PT ;  /* 0x0000000d0c00720c */ /* 0x000fe20003f24070 */
[----:B------:R-:W-:Y:S01]  /*0f40*/  IMAD.HI.U32 R8, R18, R19, RZ ;  /* 0x0000001312087227 */ /* 0x000fe200078e00ff */
[----:B------:R-:W-:-:S03]  /*0f50*/  LOP3.LUT R18, RZ, R0, RZ, 0x33, !PT ;  /* 0x00000000ff127212 */ /* 0x000fc600078e33ff */
[----:B------:R-:W-:Y:S02]  /*0f60*/  IMAD.MOV R9, RZ, RZ, -R9 ;  /* 0x000000ffff097224 */ /* 0x000fe400078e0a09 */
[C---:B------:R-:W-:Y:S02]  /*0f70*/  IMAD R15, R12.reuse, R14, R15 ;  /* 0x0000000e0c0f7224 */ /* 0x040fe400078e020f */
[----:B------:R-:W-:Y:S02]  /*0f80*/  IMAD.MOV R8, RZ, RZ, -R8 ;  /* 0x000000ffff087224 */ /* 0x000fe400078e0a08 */
[C---:B------:R-:W-:Y:S01]  /*0f90*/  IMAD R17, R12.reuse, R9, R17 ;  /* 0x000000090c117224 */ /* 0x040fe200078e0211 */
[C---:B------:R-:W-:Y:S01]  /*0fa0*/  ISETP.GT.U32.AND P2, PT, R12.reuse, R15, PT ;  /* 0x0000000f0c00720c */ /* 0x040fe20003f44070 */
[C---:B------:R-:W-:Y:S02]  /*0fb0*/  IMAD R19, R12.reuse, R8, R19 ;  /* 0x000000080c137224 */ /* 0x040fe400078e0213 */
[----:B------:R-:W-:Y:S01]  /*0fc0*/  @!P1 IMAD.IADD R13, R13, 0x1, -R12 ;  /* 0x000000010d0d9824 */ /* 0x000fe200078e0a0c */
[C---:B------:R-:W-:Y:S01]  /*0fd0*/  ISETP.GT.U32.AND P4, PT, R12.reuse, R17, PT ;  /* 0x000000110c00720c */ /* 0x040fe20003f84070 */
[----:B------:R-:W0:Y:S01]  /*0fe0*/  LDC.64 R8, c[0x0][0x390] ;  /* 0x0000e400ff087b82 */ /* 0x000e220000000a00 */
[----:B------:R-:W-:-:S02]  /*0ff0*/  ISETP.GT.U32.AND P3, PT, R12, R19, PT ;  /* 0x000000130c00720c */ /* 0x000fc40003f64070 */
[----:B------:R-:W-:-:S05]  /*1000*/  ISETP.GT.U32.AND P5, PT, R12, R13, PT ;  /* 0x0000000d0c00720c */ /* 0x000fca0003fa4070 */
[----:B------:R-:W-:Y:S01]  /*1010*/  @!P2 IMAD.IADD R15, R15, 0x1, -R12 ;  /* 0x000000010f0fa824 */ /* 0x000fe200078e0a0c */
[----:B------:R-:W-:-:S03]  /*1020*/  ISETP.GE.AND P2, PT, R5, RZ, PT ;  /* 0x000000ff0500720c */ /* 0x000fc60003f46270 */
[----:B------:R-:W-:Y:S02]  /*1030*/  @!P4 IADD3 R17, PT, PT, R17, -R12, RZ ;  /* 0x8000000c1111c210 */ /* 0x000fe40007ffe0ff */
[C---:B------:R-:W-:Y:S01]  /*1040*/  ISETP.GT.U32.AND P1, PT, R12.reuse, R15, PT ;  /* 0x0000000f0c00720c */ /* 0x040fe20003f24070 */
[--C-:B------:R-:W-:Y:S01]  /*1050*/  @!P3 IMAD.IADD R19, R19, 0x1, -R12.reuse ;  /* 0x000000011313b824 */ /* 0x100fe200078e0a0c */
[C---:B------:R-:W-:Y:S01]  /*1060*/  ISETP.GT.U32.AND P3, PT, R12.reuse, R17, PT ;  /* 0x000000110c00720c */ /* 0x040fe20003f64070 */
[----:B------:R-:W-:Y:S01]  /*1070*/  @!P5 IMAD.IADD R13, R13, 0x1, -R12 ;  /* 0x000000010d0dd824 */ /* 0x000fe200078e0a0c */
[----:B------:R-:W-:Y:S02]  /*1080*/  ISETP.GE.AND P5, PT, R11, RZ, PT ;  /* 0x000000ff0b00720c */ /* 0x000fe40003fa6270 */
[----:B------:R-:W-:Y:S01]  /*1090*/  ISETP.GT.U32.AND P4, PT, R12, R19, PT ;  /* 0x000000130c00720c */ /* 0x000fe20003f84070 */
[----:B------:R-:W1:Y:S01]  /*10a0*/  LDC.64 R10, c[0x0][0x388] ;  /* 0x0000e200ff0a7b82 */ /* 0x000e620000000a00 */
[----:B------:R-:W-:-:S02]  /*10b0*/  @!P2 IADD3 R13, PT, PT, -R13, RZ, RZ ;  /* 0x000000ff0d0da210 */ /* 0x000fc40007ffe1ff */
[----:B------:R-:W-:-:S03]  /*10c0*/  ISETP.NE.AND P2, PT, R0, RZ, PT ;  /* 0x000000ff0000720c */ /* 0x000fc60003f45270 */
[--C-:B------:R-:W-:Y:S01]  /*10d0*/  @!P1 IMAD.IADD R15, R15, 0x1, -R12.reuse ;  /* 0x000000010f0f9824 */ /* 0x100fe200078e0a0c */
[----:B------:R-:W-:Y:S01]  /*10e0*/  ISETP.GE.AND P1, PT, R16, RZ, PT ;  /* 0x000000ff1000720c */ /* 0x000fe20003f26270 */
[--C-:B------:R-:W-:Y:S02]  /*10f0*/  @!P3 IMAD.IADD R17, R17, 0x1, -R12.reuse ;  /* 0x000000011111b824 */ /* 0x100fe400078e0a0c */
[----:B------:R-:W-:Y:S01]  /*1100*/  IMAD.MOV.U32 R14, RZ, RZ, R15 ;  /* 0x000000ffff0e7224 */ /* 0x000fe200078e000f */
[----:B------:R-:W-:Y:S01]  /*1110*/  SEL R15, R18, R13, !P2 ;  /* 0x0000000d120f7207 */ /* 0x000fe20005000000 */
[----:B------:R-:W-:Y:S01]  /*1120*/  @!P4 IMAD.IADD R19, R19, 0x1, -R12 ;  /* 0x000000011313c824 */ /* 0x000fe200078e0a0c */
[----:B------:R-:W-:Y:S01]  /*1130*/  MOV R12, R17 ;  /* 0x00000011000c7202 */ /* 0x000fe20000000f00 */
[----:B------:R-:W-:-:S04]  /*1140*/  @!P6 IMAD.MOV R14, RZ, RZ, -R14 ;  /* 0x000000ffff0ee224 */ /* 0x000fc800078e0a0e */
[----:B------:R-:W-:Y:S01]  /*1150*/  @!P5 IMAD.MOV R12, RZ, RZ, -R12 ;  /* 0x000000ffff0cd224 */ /* 0x000fe200078e0a0c */
[----:B------:R-:W-:Y:S01]  /*1160*/  SEL R17, R18, R14, !P2 ;  /* 0x0000000e12117207 */ /* 0x000fe20005000000 */
[----:B0-----:R-:W-:-:S03]  /*1170*/  IMAD.WIDE R14, R15, 0x4, R8 ;  /* 0x000000040f0e7825 */ /* 0x001fc600078e0208 */
[C---:B------:R-:W-:Y:S01]  /*1180*/  SEL R13, R18.reuse, R12, !P2 ;  /* 0x0000000c120d7207 */ /* 0x040fe20005000000 */
[----:B------:R-:W-:Y:S02]  /*1190*/  @!P1 IMAD.MOV R19, RZ, RZ, -R19 ;  /* 0x000000ffff139224 */ /* 0x000fe400078e0a13 */
[--C-:B------:R-:W-:Y:S01]  /*11a0*/  IMAD.WIDE R16, R17, 0x4, R8.reuse ;  /* 0x0000000411107825 */ /* 0x100fe200078e0208 */
[----:B------:R-:W2:Y:S02]  /*11b0*/  LDG.E R14, desc[UR4][R14.64] ;  /* 0x000000040e0e7981 */ /* 0x000ea4000c1e1900 */
[----:B------:R-:W-:Y:S01]  /*11c0*/  SEL R19, R18, R19, !P2 ;  /* 0x0000001312137207 */ /* 0x000fe20005000000 */
[----:B------:R-:W-:Y:S02]  /*11d0*/  IMAD.WIDE R12, R13, 0x4, R8 ;  /* 0x000000040d0c7825 */ /* 0x000fe400078e0208 */
[----:B------:R-:W3:Y:S02]  /*11e0*/  LDG.E R16, desc[UR4][R16.64] ;  /* 0x0000000410107981 */ /* 0x000ee4000c1e1900 */
[----:B-1----:R-:W-:-:S02]  /*11f0*/  IMAD.WIDE R10, R5, 0x4, R10 ;  /* 0x00000004050a7825 */ /* 0x002fc400078e020a */
[----:B------:R-:W4:Y:S02]  /*1200*/  LDG.E R12, desc[UR4][R12.64] ;  /* 0x000000040c0c7981 */ /* 0x000f24000c1e1900 */
[----:B------:R-:W-:Y:S02]  /*1210*/  IMAD.WIDE R8, R19, 0x4, R8 ;  /* 0x0000000413087825 */ /* 0x000fe400078e0208 */
[----:B------:R-:W5:Y:S04]  /*1220*/  LDG.E R18, desc[UR4][R10.64] ;  /* 0x000000040a127981 */ /* 0x000f68000c1e1900 */
[----:B------:R-:W5:Y:S04]  /*1230*/  LDG.E R8, desc[UR4][R8.64] ;  /* 0x0000000408087981 */ /* 0x000f68000c1e1900 */
[----:B------:R-:W5:Y:S04]  /*1240*/  LDG.E R19, desc[UR4][R10.64+0x80] ;  /* 0x000080040a137981 */ /* 0x000f68000c1e1900 */
[----:B------:R-:W5:Y:S04]  /*1250*/  LDG.E R20, desc[UR4][R10.64+0x100] ;  /* 0x000100040a147981 */ /* 0x000f68000c1e1900 */
[----:B------:R-:W5:Y:S01]  /*1260*/  LDG.E R22, desc[UR4][R10.64+0x180] ;  /* 0x000180040a167981 */ /* 0x000f62000c1e1900 */
[----:B------:R-:W-:-:S02]  /*1270*/  IADD3 R5, PT, PT, R5, 0x80, RZ ;  /* 0x0000008005057810 */ /* 0x000fc40007ffe0ff */
[----:B--2---:R-:W-:-:S04]  /*1280*/  LEA R14, R14, 0xffffffff, 0x1 ;  /* 0xffffffff0e0e7811 */ /* 0x004fc800078e08ff */
[----:B------:R-:W-:Y:S02]  /*1290*/  I2FP.F32.S32 R14, R14 ;  /* 0x0000000e000e7245 */ /* 0x000fe40000201400 */
[----:B---3--:R-:W-:Y:S02]  /*12a0*/  LEA R15, R16, 0xffffffff, 0x1 ;  /* 0xffffffff100f7811 */ /* 0x008fe400078e08ff */
[----:B----4-:R-:W-:Y:S02]  /*12b0*/  LEA R16, R12, 0xffffffff, 0x1 ;  /* 0xffffffff0c107811 */ /* 0x010fe400078e08ff */
[----:B------:R-:W-:Y:S01]  /*12c0*/  I2FP.F32.S32 R15, R15 ;  /* 0x0000000f000f7245 */ /* 0x000fe20000201400 */
[----:B-----5:R-:W-:Y:S01]  /*12d0*/  FFMA R14, R18, R14, R27 ;  /* 0x0000000e120e7223 */ /* 0x020fe2000000001b */
[----:B------:R-:W-:Y:S02]  /*12e0*/  I2FP.F32.S32 R16, R16 ;  /* 0x0000001000107245 */ /* 0x000fe40000201400 */
[----:B------:R-:W-:Y:S01]  /*12f0*/  LEA R12, R8, 0xffffffff, 0x1 ;  /* 0xffffffff080c7811 */ /* 0x000fe200078e08ff */
[----:B------:R-:W-:-:S03]  /*1300*/  FFMA R15, R19, R15, R14 ;  /* 0x0000000f130f7223 */ /* 0x000fc6000000000e */
[----:B------:R-:W-:Y:S01]  /*1310*/  I2FP.F32.S32 R12, R12 ;  /* 0x0000000c000c7245 */ /* 0x000fe20000201400 */
[----:B------:R-:W-:-:S04]  /*1320*/  FFMA R15, R20, R16, R15 ;  /* 0x00000010140f7223 */ /* 0x000fc8000000000f */
[----:B------:R-:W-:-:S07]  /*1330*/  FFMA R27, R22, R12, R15 ;  /* 0x0000000c161b7223 */ /* 0x000fce000000000f */
.L_x_8:
[----:B------:R-:W-:Y:S05]  /*1340*/  BSYNC.RECONVERGENT B2 ;  /* 0x0000000000027941 */ /* 0x000fea0003800200 */
.L_x_7:
[----:B------:R-:W-:Y:S05]  /*1350*/  @!P0 BRA `(.L_x_6) ;  /* 0x0000000400648947 */ /* 0x000fea0003800000 */
[----:B------:R-:W-:Y:S01]  /*1360*/  ISETP.NE.AND P1, PT, R7, 0x1, PT ;  /* 0x000000010700780c */ /* 0x000fe20003f25270 */
[----:B------:R-:W-:Y:S01]  /*1370*/  BSSY.RECONVERGENT B2, `(.L_x_9) ;  /* 0x0000038000027945 */ /* 0x000fe20003800200 */
[----:B------:R-:W-:-:S11]  /*1380*/  LOP3.LUT P0, RZ, R6, 0x20, RZ, 0xc0, !PT ;  /* 0x0000002006ff7812 */ /* 0x000fd6000780c0ff */
[----:B------:R-:W-:Y:S05]  /*1390*/  @!P1 BRA `(.L_x_10) ;  /* 0x0000000000d49947 */ /* 0x000fea0003800000 */
[-C--:B------:R-:W-:Y:S01]  /*13a0*/  IABS R10, R0.reuse ;  /* 0x00000000000a7213 */ /* 0x080fe20000000000 */
[----:B------:R-:W-:Y:S01]  /*13b0*/  VIADD R12, R5, 0x20 ;  /* 0x00000020050c7836 */ /* 0x000fe20000000000 */
[----:B------:R-:W-:Y:S02]  /*13c0*/  IABS R11, R5 ;  /* 0x00000005000b7213 */ /* 0x000fe40000000000 */
[----:B------:R-:W0:Y:S01]  /*13d0*/  I2F.RP R8, R10 ;  /* 0x0000000a00087306 */ /* 0x000e220000209400 */
[----:B------:R-:W-:Y:S02]  /*13e0*/  LOP3.LUT R13, RZ, R0, RZ, 0x33, !PT ;  /* 0x00000000ff0d7212 */ /* 0x000fe400078e33ff */
[----:B------:R-:W-:-:S05]  /*13f0*/  ISETP.GE.AND P4, PT, R12, RZ, PT ;  /* 0x000000ff0c00720c */ /* 0x000fca0003f86270 */
[----:B0-----:R-:W0:Y:S02]  /*1400*/  MUFU.RCP R8, R8 ;  /* 0x0000000800087308 */ /* 0x001e240000001000 */
[----:B0-----:R-:W-:Y:S01]  /*1410*/  VIADD R6, R8, 0xffffffe ;  /* 0x0ffffffe08067836 */ /* 0x001fe20000000000 */
[----:B------:R-:W-:-:S05]  /*1420*/  IABS R8, R12 ;  /* 0x0000000c00087213 */ /* 0x000fca0000000000 */
[----:B------:R0:W1:Y:S02]  /*1430*/  F2I.FTZ.U32.TRUNC.NTZ R7, R6 ;  /* 0x0000000600077305 */ /* 0x000064000021f000 */
[----:B0-----:R-:W-:Y:S02]  /*1440*/  HFMA2 R6, -RZ, RZ, 0, 0 ;  /* 0x00000000ff067431 */ /* 0x001fe400000001ff */
[----:B-1----:R-:W-:-:S04]  /*1450*/  IMAD.MOV R9, RZ, RZ, -R7 ;  /* 0x000000ffff097224 */ /* 0x002fc800078e0a07 */
[----:B------:R-:W-:-:S04]  /*1460*/  IMAD R9, R9, R10, RZ ;  /* 0x0000000a09097224 */ /* 0x000fc800078e02ff */
[----:B------:R-:W-:-:S04]  /*1470*/  IMAD.HI.U32 R9, R7, R9, R6 ;  /* 0x0000000907097227 */ /* 0x000fc800078e0006 */
[----:B------:R-:W-:-:S04]  /*1480*/  IMAD.MOV.U32 R7, RZ, RZ, R11 ;  /* 0x000000ffff077224 */ /* 0x000fc800078e000b */
[----:B------:R-:W-:-:S04]  /*1490*/  IMAD.HI.U32 R6, R9, R7, RZ ;  /* 0x0000000709067227 */ /* 0x000fc800078e00ff */
[----:B------:R-:W-:-:S04]  /*14a0*/  IMAD.HI.U32 R9, R9, R8, RZ ;  /* 0x0000000809097227 */ /* 0x000fc800078e00ff */
[----:B------:R-:W-:Y:S02]  /*14b0*/  IMAD.MOV R6, RZ, RZ, -R6 ;  /* 0x000000ffff067224 */ /* 0x000fe400078e0a06 */
[----:B------:R-:W-:Y:S02]  /*14c0*/  IMAD.MOV R9, RZ, RZ, -R9 ;  /* 0x000000ffff097224 */ /* 0x000fe400078e0a09 */
[C---:B------:R-:W-:Y:S02]  /*14d0*/  IMAD R11, R10.reuse, R6, R7 ;  /* 0x000000060a0b7224 */ /* 0x040fe400078e0207 */
[C---:B------:R-:W-:Y:S01]  /*14e0*/  IMAD R15, R10.reuse, R9, R8 ;  /* 0x000000090a0f7224 */ /* 0x040fe200078e0208 */
[----:B------:R-:W0:Y:S02]  /*14f0*/  LDC.64 R6, c[0x0][0x388] ;  /* 0x0000e200ff067b82 */ /* 0x000e240000000a00 */
[C---:B------:R-:W-:Y:S02]  /*1500*/  ISETP.GT.U32.AND P1, PT, R10.reuse, R11, PT ;  /* 0x0000000b0a00720c */ /* 0x040fe40003f24070 */
[----:B------:R-:W-:-:S04]  /*1510*/  ISETP.GT.U32.AND P2, PT, R10, R15, PT ;  /* 0x0000000f0a00720c */ /* 0x000fc80003f44070 */
[----:B------:R-:W1:Y:S07]  /*1520*/  LDC.64 R8, c[0x0][0x390] ;  /* 0x0000e400ff087b82 */ /* 0x000e6e0000000a00 */
[----:B------:R-:W-:Y:S02]  /*1530*/  @!P1 IADD3 R11, PT, PT, R11, -R10, RZ ;  /* 0x8000000a0b0b9210 */ /* 0x000fe40007ffe0ff */
[----:B------:R-:W-:Y:S01]  /*1540*/  @!P2 IMAD.IADD R15, R15, 0x1, -R10 ;  /* 0x000000010f0fa824 */ /* 0x000fe200078e0a0a */
[----:B------:R-:W-:-:S02]  /*1550*/  ISETP.GE.AND P2, PT, R5, RZ, PT ;  /* 0x000000ff0500720c */ /* 0x000fc40003f46270 */
[C---:B------:R-:W-:Y:S02]  /*1560*/  ISETP.GT.U32.AND P1, PT, R10.reuse, R11, PT ;  /* 0x0000000b0a00720c */ /* 0x040fe40003f24070 */
[----:B------:R-:W-:-:S11]  /*1570*/  ISETP.GT.U32.AND P3, PT, R10, R15, PT ;  /* 0x0000000f0a00720c */ /* 0x000fd60003f64070 */
[--C-:B------:R-:W-:Y:S01]  /*1580*/  @!P1 IMAD.IADD R11, R11, 0x1, -R10.reuse ;  /* 0x000000010b0b9824 */ /* 0x100fe200078e0a0a */
[----:B------:R-:W-:Y:S01]  /*1590*/  ISETP.NE.AND P1, PT, R0, RZ, PT ;  /* 0x000000ff0000720c */ /* 0x000fe20003f25270 */
[----:B------:R-:W-:-:S03]  /*15a0*/  @!P3 IMAD.IADD R15, R15, 0x1, -R10 ;  /* 0x000000010f0fb824 */ /* 0x000fc600078e0a0a */
[----:B------:R-:W-:Y:S01]  /*15b0*/  MOV R10, R11 ;  /* 0x0000000b000a7202 */ /* 0x000fe20000000f00 */
[----:B------:R-:W-:-:S04]  /*15c0*/  IMAD.MOV.U32 R12, RZ, RZ, R15 ;  /* 0x000000ffff0c7224 */ /* 0x000fc800078e000f */
[----:B------:R-:W-:Y:S02]  /*15d0*/  @!P2 IMAD.MOV R10, RZ, RZ, -R10 ;  /* 0x000000ffff0aa224 */ /* 0x000fe400078e0a0a */
[----:B------:R-:W-:-:S03]  /*15e0*/  @!P4 IMAD.MOV R12, RZ, RZ, -R12 ;  /* 0x000000ffff0cc224 */ /* 0x000fc600078e0a0c */
[C---:B------:R-:W-:Y:S02]  /*15f0*/  SEL R11, R13.reuse, R10, !P1 ;  /* 0x0000000a0d0b7207 */ /* 0x040fe40004800000 */
[----:B------:R-:W-:-:S03]  /*1600*/  SEL R13, R13, R12, !P1 ;  /* 0x0000000c0d0d7207 */ /* 0x000fc60004800000 */
[----:B-1----:R-:W-:-:S04]  /*1610*/  IMAD.WIDE R10, R11, 0x4, R8 ;  /* 0x000000040b0a7825 */ /* 0x002fc800078e0208 */
[----:B------:R-:W-:Y:S02]  /*1620*/  IMAD.WIDE R8, R13, 0x4, R8 ;  /* 0x000000040d087825 */ /* 0x000fe400078e0208 */
[----:B------:R-:W2:Y:S02]  /*1630*/  LDG.E R10, desc[UR4][R10.64] ;  /* 0x000000040a0a7981 */ /* 0x000ea4000c1e1900 */
[C---:B0-----:R-:W-:Y:S02]  /*1640*/  IMAD.WIDE R6, R5.reuse, 0x4, R6 ;  /* 0x0000000405067825 */ /* 0x041fe400078e0206 */
[----:B------:R-:W3:Y:S04]  /*1650*/  LDG.E R8, desc[UR4][R8.64] ;  /* 0x0000000408087981 */ /* 0x000ee8000c1e1900 */
[----:B------:R-:W4:Y:S04]  /*1660*/  LDG.E R14, desc[UR4][R6.64] ;  /* 0x00000004060e7981 */ /* 0x000f28000c1e1900 */
[----:B------:R-:W5:Y:S01]  /*1670*/  LDG.E R15, desc[UR4][R6.64+0x80] ;  /* 0x00008004060f7981 */ /* 0x000f62000c1e1900 */
[----:B------:R-:W-:-:S02]  /*1680*/  IADD3 R5, PT, PT, R5, 0x40, RZ ;  /* 0x0000004005057810 */ /* 0x000fc40007ffe0ff */
[----:B--2---:R-:W-:Y:S02]  /*1690*/  LEA R12, R10, 0xffffffff, 0x1 ;  /* 0xffffffff0a0c7811 */ /* 0x004fe400078e08ff */
[----:B---3--:R-:W-:Y:S02]  /*16a0*/  LEA R13, R8, 0xffffffff, 0x1 ;  /* 0xffffffff080d7811 */ /* 0x008fe400078e08ff */
[----:B------:R-:W-:Y:S02]  /*16b0*/  I2FP.F32.S32 R12, R12 ;  /* 0x0000000c000c7245 */ /* 0x000fe40000201400 */
[----:B------:R-:W-:-:S03]  /*16c0*/  I2FP.F32.S32 R13, R13 ;  /* 0x0000000d000d7245 */ /* 0x000fc60000201400 */
[----:B----4-:R-:W-:-:S04]  /*16d0*/  FFMA R12, R14, R12, R27 ;  /* 0x0000000c0e0c7223 */ /* 0x010fc8000000001b */
[----:B-----5:R-:W-:-:S07]  /*16e0*/  FFMA R27, R15, R13, R12 ;  /* 0x0000000d0f1b7223 */ /* 0x020fce000000000c */
.L_x_10:
[----:B------:R-:W-:Y:S05]  /*16f0*/  BSYNC.RECONVERGENT B2 ;  /* 0x0000000000027941 */ /* 0x000fea0003800200 */
.L_x_9:
[----:B------:R-:W-:Y:S05]  /*1700*/  @P0 BRA `(.L_x_6) ;  /* 0x0000000000780947 */ /* 0x000fea0003800000 */
[----:B------:R-:W-:Y:S02]  /*1710*/  IABS R11, R0 ;  /* 0x00000000000b7213 */ /* 0x000fe40000000000 */
[----:B------:R-:W-:Y:S02]  /*1720*/  IABS R10, R5 ;  /* 0x00000005000a7213 */ /* 0x000fe40000000000 */
[----:B------:R-:W0:Y:S01]  /*1730*/  I2F.RP R8, R11 ;  /* 0x0000000b00087306 */ /* 0x000e220000209400 */
[----:B------:R-:W-:Y:S02]  /*1740*/  ISETP.GE.AND P1, PT, R5, RZ, PT ;  /* 0x000000ff0500720c */ /* 0x000fe40003f26270 */
[----:B------:R-:W-:-:S05]  /*1750*/  ISETP.NE.AND P2, PT, R0, RZ, PT ;  /* 0x000000ff0000720c */ /* 0x000fca0003f45270 */
[----:B0-----:R-:W0:Y:S02]  /*1760*/  MUFU.RCP R8, R8 ;  /* 0x0000000800087308 */ /* 0x001e240000001000 */
[----:B0-----:R-:W-:-:S06]  /*1770*/  VIADD R9, R8, 0xffffffe ;  /* 0x0ffffffe08097836 */ /* 0x001fcc0000000000 */
[----:B------:R0:W1:Y:S02]  /*1780*/  F2I.FTZ.U32.TRUNC.NTZ R7, R9 ;  /* 0x0000000900077305 */ /* 0x000064000021f000 */
[----:B0-----:R-:W0:Y:S01]  /*1790*/  LDC.64 R8, c[0x0][0x390] ;  /* 0x0000e400ff087b82 */ /* 0x001e220000000a00 */
[----:B-1----:R-:W-:-:S04]  /*17a0*/  IMAD.MOV R6, RZ, RZ, -R7 ;  /* 0x000000ffff067224 */ /* 0x002fc800078e0a07 */
[----:B------:R-:W-:Y:S02]  /*17b0*/  IMAD R13, R6, R11, RZ ;  /* 0x0000000b060d7224 */ /* 0x000fe400078e02ff */
[----:B------:R-:W-:-:S04]  /*17c0*/  IMAD.MOV.U32 R6, RZ, RZ, RZ ;  /* 0x000000ffff067224 */ /* 0x000fc800078e00ff */
[----:B------:R-:W-:-:S06]  /*17d0*/  IMAD.HI.U32 R13, R7, R13, R6 ;  /* 0x0000000d070d7227 */ /* 0x000fcc00078e0006 */
[----:B------:R-:W-:-:S05]  /*17e0*/  IMAD.HI.U32 R6, R13, R10, RZ ;  /* 0x0000000a0d067227 */ /* 0x000fca00078e00ff */
[----:B------:R-:W-:-:S05]  /*17f0*/  IADD3 R7, PT, PT, -R6, RZ, RZ ;  /* 0x000000ff06077210 */ /* 0x000fca0007ffe1ff */
[C---:B------:R-:W-:Y:S02]  /*1800*/  IMAD R10, R11.reuse, R7, R10 ;  /* 0x000000070b0a7224 */ /* 0x040fe400078e020a */
[----:B------:R-:W1:Y:S03]  /*1810*/  LDC.64 R6, c[0x0][0x388] ;  /* 0x0000e200ff067b82 */ /* 0x000e660000000a00 */
[----:B------:R-:W-:-:S13]  /*1820*/  ISETP.GT.U32.AND P0, PT, R11, R10, PT ;  /* 0x0000000a0b00720c */ /* 0x000fda0003f04070 */
[----:B------:R-:W-:-:S05]  /*1830*/  @!P0 IMAD.IADD R10, R10, 0x1, -R11 ;  /* 0x000000010a0a8824 */ /* 0x000fca00078e0a0b */
[----:B------:R-:W-:-:S13]  /*1840*/  ISETP.GT.U32.AND P0, PT, R11, R10, PT ;  /* 0x0000000a0b00720c */ /* 0x000fda0003f04070 */
[----:B------:R-:W-:-:S04]  /*1850*/  @!P0 IMAD.IADD R10, R10, 0x1, -R11 ;  /* 0x000000010a0a8824 */ /* 0x000fc800078e0a0b */
[----:B------:R-:W-:Y:S01]  /*1860*/  @!P1 IMAD.MOV R10, RZ, RZ, -R10 ;  /* 0x000000ffff0a9224 */ /* 0x000fe200078e0a0a */
[----:B------:R-:W-:-:S05]  /*1870*/  @!P2 LOP3.LUT R10, RZ, R0, RZ, 0x33, !PT ;  /* 0x00000000ff0aa212 */ /* 0x000fca00078e33ff */
[----:B0-----:R-:W-:-:S06]  /*1880*/  IMAD.WIDE R8, R10, 0x4, R8 ;  /* 0x000000040a087825 */ /* 0x001fcc00078e0208 */
[----:B------:R-:W2:Y:S01]  /*1890*/  LDG.E R8, desc[UR4][R8.64] ;  /* 0x0000000408087981 */ /* 0x000ea2000c1e1900 */
[----:B-1----:R-:W-:-:S06]  /*18a0*/  IMAD.WIDE R6, R5, 0x4, R6 ;  /* 0x0000000405067825 */ /* 0x002fcc00078e0206 */
[----:B------:R-:W3:Y:S01]  /*18b0*/  LDG.E R6, desc[UR4][R6.64] ;  /* 0x0000000406067981 */ /* 0x000ee2000c1e1900 */
[----:B--2---:R-:W-:-:S04]  /*18c0*/  LEA R0, R8, 0xffffffff, 0x1 ;  /* 0xffffffff08007811 */ /* 0x004fc800078e08ff */
[----:B------:R-:W-:-:S05]  /*18d0*/  I2FP.F32.S32 R0, R0 ;  /* 0x0000000000007245 */ /* 0x000fca0000201400 */
[----:B---3--:R-:W-:-:S07]  /*18e0*/  FFMA R27, R6, R0, R27 ;  /* 0x00000000061b7223 */ /* 0x008fce000000001b */
.L_x_6:
[----:B------:R-:W-:Y:S05]  /*18f0*/  BSYNC.RECONVERGENT B1 ;  /* 0x0000000000017941 */ /* 0x000fea0003800200 */
.L_x_5:
[----:B------:R0:W-:Y:S02]  /*1900*/  STS [R2], R27 ;  /* 0x0000001b02007388 */ /* 0x0001e40000000800 */
.L_x_1:
[----:B------:R-:W-:Y:S05]  /*1910*/  BSYNC.RECONVERGENT B0 ;  /* 0x0000000000007941 */ /* 0x000fea0003800200 */
.L_x_0:
[----:B------:R-:W-:Y:S01]  /*1920*/  BAR.SYNC.DEFER_BLOCKING 0x0 ;  /* 0x0000000000007b1d */ /* 0x000fe20000010000 */
[C---:B------:R-:W-:Y:S02]  /*1930*/  ISETP.GT.AND P0, PT, R4.reuse, 0xf, PT ;  /* 0x0000000f0400780c */ /* 0x040fe40003f04270 */
[----:B------:R-:W-:-:S11]  /*1940*/  ISETP.GT.AND P1, PT, R4, 0x7, PT ;  /* 0x000000070400780c */ /* 0x000fd60003f24270 */
[----:B------:R-:W-:Y:S04]  /*1950*/  @!P0 LDS R0, [R2+0x40] ;  /* 0x0000400002008984 */ /* 0x000fe80000000800 */
[----:B------:R-:W1:Y:S02]  /*1960*/  @!P0 LDS R5, [R2] ;  /* 0x0000000002058984 */ /* 0x000e640000000800 */
[----:B-1----:R-:W-:-:S05]  /*1970*/  @!P0 FADD R5, R0, R5 ;  /* 0x0000000500058221 */ /* 0x002fca0000000000 */
[----:B------:R-:W-:Y:S01]  /*1980*/  @!P0 STS [R2], R5 ;  /* 0x0000000502008388 */ /* 0x000fe20000000800 */
[----:B------:R-:W-:Y:S01]  /*1990*/  BAR.SYNC.DEFER_BLOCKING 0x0 ;  /* 0x0000000000007b1d */ /* 0x000fe20000010000 */
[----:B------:R-:W-:-:S05]  /*19a0*/  ISETP.GT.AND P0, PT, R4, 0x3, PT ;  /* 0x000000030400780c */ /* 0x000fca0003f04270 */
        /* <DEDUP_REMOVED lines=11> */
[----:B------:R-:W-:-:S05]  /*1a60*/  ISETP.GT.AND P0, PT, R4, RZ, PT ;  /* 0x000000ff0400720c */ /* 0x000fca0003f04270 */
[----:B------:R-:W-:Y:S04]  /*1a70*/  @!P1 LDS R0, [R2+0x8] ;  /* 0x0000080002009984 */ /* 0x000fe80000000800 */
[----:B------:R-:W1:Y:S02]  /*1a80*/  @!P1 LDS R5, [R2] ;  /* 0x0000000002059984 */ /* 0x000e640000000800 */
[----:B-1----:R-:W-:-:S05]  /*1a90*/  @!P1 FADD R5, R0, R5 ;  /* 0x0000000500059221 */ /* 0x002fca0000000000 */
[----:B------:R1:W-:Y:S01]  /*1aa0*/  @!P1 STS [R2], R5 ;  /* 0x0000000502009388 */ /* 0x0003e20000000800 */
[----:B------:R-:W-:Y:S06]  /*1ab0*/  BAR.SYNC.DEFER_BLOCKING 0x0 ;  /* 0x0000000000007b1d */ /* 0x000fec0000010000 */
[----:B------:R-:W-:Y:S05]  /*1ac0*/  @P0 EXIT ;  /* 0x000000000000094d */ /* 0x000fea0003800000 */
[----:B------:R-:W-:Y:S01]  /*1ad0*/  LDS R0, [R2+0x4] ;  /* 0x0000040002007984 */ /* 0x000fe20000000800 */
[----:B------:R-:W-:-:S03]  /*1ae0*/  ISETP.NE.AND P0, PT, R4, RZ, PT ;  /* 0x000000ff0400720c */ /* 0x000fc60003f05270 */
[----:B------:R-:W1:Y:S02]  /*1af0*/  LDS R7, [R2] ;  /* 0x0000000002077984 */ /* 0x000e640000000800 */
[----:B-1----:R-:W-:-:S05]  /*1b00*/  FADD R5, R0, R7 ;  /* 0x0000000700057221 */ /* 0x002fca0000000000 */
[----:B------:R1:W-:Y:S03]  /*1b10*/  STS [R2], R5 ;  /* 0x0000000502007388 */ /* 0x0003e60000000800 */
[----:B------:R-:W-:Y:S05]  /*1b20*/  @P0 EXIT ;  /* 0x000000000000094d */ /* 0x000fea0003800000 */
[----:B-1----:R-:W1:Y:S01]  /*1b30*/  LDC.64 R4, c[0x0][0x398] ;  /* 0x0000e600ff047b82 */ /* 0x002e620000000a00 */
[CC--:B------:R-:W-:Y:S02]  /*1b40*/  FSETP.GEU.AND P1, PT, R0.reuse, -R7.reuse, PT ;  /* 0x800000070000720b */ /* 0x0c0fe40003f2e000 */
[----:B------:R-:W-:Y:S01]  /*1b50*/  FSETP.GT.AND P0, PT, R0, -R7, PT ;  /* 0x800000070000720b */ /* 0x000fe20003f04000 */
[----:B------:R-:W-:Y:S01]  /*1b60*/  HFMA2 R0, -RZ, RZ, 0, 5.9604644775390625e-08 ;  /* 0x00000001ff007431 */ /* 0x000fe200000001ff */
[----:B0-----:R-:W-:-:S09]  /*1b70*/  SEL R2, RZ, 0xffffffff, P1 ;  /* 0xffffffffff027807 */ /* 0x001fd20000800000 */
[----:B------:R-:W-:Y:S02]  /*1b80*/  @P1 IMAD.MOV R0, RZ, RZ, 0x2 ;  /* 0x00000002ff001424 */ /* 0x000fe400078e02ff */
[----:B------:R-:W-:Y:S02]  /*1b90*/  @!P0 VIADD R0, R2, 0x1 ;  /* 0x0000000102008836 */ /* 0x000fe40000000000 */
[----:B-1----:R-:W-:-:S03]  /*1ba0*/  IMAD.WIDE R2, R3, 0x4, R4 ;  /* 0x0000000403027825 */ /* 0x002fc600078e0204 */
[----:B------:R-:W-:-:S05]  /*1bb0*/  SHF.R.U32.HI R5, RZ, 0x1, R0 ;  /* 0x00000001ff057819 */ /* 0x000fca0000011600 */
[----:B------:R-:W-:Y:S01]  /*1bc0*/  STG.E desc[UR4][R2.64], R5 ;  /* 0x0000000502007986 */ /* 0x000fe2000c101904 */
[----:B------:R-:W-:Y:S05]  /*1bd0*/  EXIT ;  /* 0x000000000000794d */ /* 0x000fea0003800000 */
.L_x_11:
[----:B------:R-:W-:-:S00]  /*1be0*/  BRA `(.L_x_11) ;  /* 0xfffffffc00fc7947 */ /* 0x000fc0000383ffff */
[----:B------:R-:W-:-:S00]  /*1bf0*/  NOP ;  /* 0x0000000000007918 */ /* 0x000fc00000000000 */
        /* <DEDUP_REMOVED lines=8> */
.L_x_32:


//--------------------- .text._Z8trainingiiPiPf   --------------------------
	.section	.text._Z8trainingiiPiPf,"ax",@progbits
	.align	128
        .global         _Z8trainingiiPiPf
        .type           _Z8trainingiiPiPf,@function
        .size           _Z8trainingiiPiPf,(.L_x_31 - _Z8trainingiiPiPf)
        .other          _Z8trainingiiPiPf,@"STO_CUDA_ENTRY STV_DEFAULT"
_Z8trainingiiPiPf:
.text._Z8trainingiiPiPf:
[----:B------:R-:W-:Y:S01]  /*0000*/  LDC R1, c[0x0][0x37c] ;  /* 0x0000df00ff017b82 */ /* 0x000fe20000000800 */
[----:B------:R-:W0:Y:S07]  /*0010*/  S2R R2, SR_TID.X ;  /* 0x0000000000027919 */ /* 0x000e2e0000002100 */
[----:B------:R-:W0:Y:S08]  /*0020*/  S2UR UR4, SR_CTAID.X ;  /* 0x00000000000479c3 */ /* 0x000e300000002500 */
[----:B------:R-:W0:Y:S08]  /*0030*/  LDC R3, c[0x0][0x360] ;  /* 0x0000d800ff037b82 */ /* 0x000e300000000800 */
[----:B------:R-:W1:Y:S01]  /*0040*/  LDC R0, c[0x0][0x380] ;  /* 0x0000e000ff007b82 */ /* 0x000e620000000800 */
[----:B0-----:R-:W-:-:S02]  /*0050*/  IMAD R3, R3, UR4, R2 ;  /* 0x0000000403037c24 */ /* 0x001fc4000f8e0202 */
[----:B-1----:R-:W-:-:S05]  /*0060*/  IMAD R2, R0, R0, RZ ;  /* 0x0000000000027224 */ /* 0x002fca00078e02ff */
[----:B------:R-:W-:-:S13]  /*0070*/  ISETP.GE.AND P0, PT, R3, R2, PT ;  /* 0x000000020300720c */ /* 0x000fda0003f06270 */
[----:B------:R-:W-:Y:S05]  /*0080*/  @P0 EXIT ;  /* 0x000000000000094d */ /* 0x000fea0003800000 */
[----:B------:R-:W0:Y:S01]  /*0090*/  LDCU UR7, c[0x0][0x384] ;  /* 0x00007080ff0777ac */ /* 0x000e220008000800 */
[----:B------:R-:W-:Y:S01]  /*00a0*/  IMAD.MOV.U32 R4, RZ, RZ, RZ ;  /* 0x000000ffff047224 */ /* 0x000fe200078e00ff */
[----:B------:R-:W1:Y:S01]  /*00b0*/  LDCU.64 UR8, c[0x0][0x358] ;  /* 0x00006b00ff0877ac */ /* 0x000e620008000a00 */
[----:B0-----:R-:W-:-:S09]  /*00c0*/  UISETP.GE.AND UP0, UPT, UR7, 0x1, UPT ;  /* 0x000000010700788c */ /* 0x001fd2000bf06270 */
[----:B-1----:R-:W-:Y:S05]  /*00d0*/  BRA.U !UP0, `(.L_x_12) ;  /* 0x0000000d081c7547 */ /* 0x002fea000b800000 */
[----:B------:R-:W-:Y:S01]  /*00e0*/  IABS R9, R0 ;  /* 0x0000000000097213 */ /* 0x000fe20000000000 */
[----:B------:R-:W-:Y:S02]  /*00f0*/  UISETP.GE.U32.AND UP1, UPT, UR7, 0x8, UPT ;  /* 0x000000080700788c */ /* 0x000fe4000bf26070 */
[----:B------:R-:W-:Y:S01]  /*0100*/  ULOP3.LUT UR5, UR7, 0x7, URZ, 0xc0, !UPT ;  /* 0x0000000707057892 */ /* 0x000fe2000f8ec0ff */
[----:B------:R-:W0:Y:S01]  /*0110*/  I2F.RP R2, R9 ;  /* 0x0000000900027306 */ /* 0x000e220000209400 */
[----:B------:R-:W-:Y:S02]  /*0120*/  UMOV UR4, URZ ;  /* 0x000000ff00047c82 */ /* 0x000fe40008000000 */
[----:B------:R-:W-:-:S05]  /*0130*/  UISETP.NE.AND UP0, UPT, UR5, URZ, UPT ;  /* 0x000000ff0500728c */ /* 0x000fca000bf05270 */
[----:B0-----:R-:W0:Y:S02]  /*0140*/  MUFU.RCP R2, R2 ;  /* 0x0000000200027308 */ /* 0x001e240000001000 */
[----:B0-----:R-:W-:-:S06]  /*0150*/  VIADD R4, R2, 0xffffffe ;  /* 0x0ffffffe02047836 */ /* 0x001fcc0000000000 */
[----:B------:R0:W1:Y:S02]  /*0160*/  F2I.FTZ.U32.TRUNC.NTZ R5, R4 ;  /* 0x0000000400057305 */ /* 0x000064000021f000 */
[----:B0-----:R-:W-:Y:S01]  /*0170*/  IMAD.MOV.U32 R4, RZ, RZ, RZ ;  /* 0x000000ffff047224 */ /* 0x001fe200078e00ff */
[----:B-1----:R-:W-:-:S05]  /*0180*/  IADD3 R6, PT, PT, RZ, -R5, RZ ;  /* 0x80000005ff067210 */ /* 0x002fca0007ffe0ff */
[----:B------:R-:W-:Y:S01]  /*0190*/  IMAD R7, R6, R9, RZ ;  /* 0x0000000906077224 */ /* 0x000fe200078e02ff */
[----:B------:R-:W-:-:S03]  /*01a0*/  IABS R6, R3 ;  /* 0x0000000300067213 */ /* 0x000fc60000000000 */
[----:B------:R-:W-:-:S04]  /*01b0*/  IMAD.HI.U32 R5, R5, R7, R4 ;  /* 0x0000000705057227 */ /* 0x000fc800078e0004 */
[----:B------:R-:W-:Y:S02]  /*01c0*/  IMAD.MOV.U32 R4, RZ, RZ, RZ ;  /* 0x000000ffff047224 */ /* 0x000fe400078e00ff */
[----:B------:R-:W-:-:S04]  /*01d0*/  IMAD.HI.U32 R7, R5, R6, RZ ;  /* 0x0000000605077227 */ /* 0x000fc800078e00ff */
[----:B------:R-:W-:-:S04]  /*01e0*/  IMAD.MOV R2, RZ, RZ, -R7 ;  /* 0x000000ffff027224 */ /* 0x000fc800078e0a07 */
[----:B------:R-:W-:-:S05]  /*01f0*/  IMAD R2, R9, R2, R6 ;  /* 0x0000000209027224 */ /* 0x000fca00078e0206 */
[----:B------:R-:W-:-:S13]  /*0200*/  ISETP.GT.U32.AND P2, PT, R9, R2, PT ;  /* 0x000000020900720c */ /* 0x000fda0003f44070 */
[-C--:B------:R-:W-:Y:S01]  /*0210*/  @!P2 IADD3 R2, PT, PT, R2, -R9.reuse, RZ ;  /* 0x800000090202a210 */ /* 0x080fe20007ffe0ff */
[----:B------:R-:W-:Y:S01]  /*0220*/  @!P2 VIADD R7, R7, 0x1 ;  /* 0x000000010707a836 */ /* 0x000fe20000000000 */
[----:B------:R-:W-:Y:S02]  /*0230*/  ISETP.NE.AND P2, PT, R0, RZ, PT ;  /* 0x000000ff0000720c */ /* 0x000fe40003f45270 */
[----:B------:R-:W-:Y:S02]  /*0240*/  ISETP.GE.U32.AND P0, PT, R2, R9, PT ;  /* 0x000000090200720c */ /* 0x000fe40003f06070 */
[----:B------:R-:W-:-:S04]  /*0250*/  LOP3.LUT R2, R3, R0, RZ, 0x3c, !PT ;  /* 0x0000000003027212 */ /* 0x000fc800078e3cff */
[----:B------:R-:W-:-:S07]  /*0260*/  ISETP.GE.AND P1, PT, R2, RZ, PT ;  /* 0x000000ff0200720c */ /* 0x000fce0003f26270 */
[----:B------:R-:W-:-:S06]  /*0270*/  @P0 VIADD R7, R7, 0x1 ;  /* 0x0000000107070836 */ /* 0x000fcc0000000000 */
[----:B------:R-:W-:Y:S02]  /*0280*/  @!P1 IADD3 R7, PT, PT, -R7, RZ, RZ ;  /* 0x000000ff07079210 */ /* 0x000fe40007ffe1ff */
[----:B------:R-:W-:-:S05]  /*0290*/  @!P2 LOP3.LUT R7, RZ, R0, RZ, 0x33, !PT ;  /* 0x00000000ff07a212 */ /* 0x000fca00078e33ff */
[----:B------:R-:W-:-:S04]  /*02a0*/  IMAD.MOV R9, RZ, RZ, -R7 ;  /* 0x000000ffff097224 */ /* 0x000fc800078e0a07 */
[----:B------:R-:W-:Y:S01]  /*02b0*/  IMAD R9, R0, R9, R3 ;  /* 0x0000000900097224 */ /* 0x000fe200078e0203 */
[----:B------:R-:W-:Y:S06]  /*02c0*/  BRA.U !UP1, `(.L_x_13) ;  /* 0x00000005094c7547 */ /* 0x000fec000b800000 */
[----:B------:R-:W0:Y:S01]  /*02d0*/  LDC.64 R12, c[0x0][0x388] ;  /* 0x0000e200ff0c7b82 */ /* 0x000e220000000a00 */
[----:B------:R-:W-:Y:S01]  /*02e0*/  HFMA2 R4, -RZ, RZ, 0, 0 ;  /* 0x00000000ff047431 */ /* 0x000fe200000001ff */
[----:B------:R-:W-:Y:S01]  /*02f0*/  ULOP3.LUT UR4, UR7, 0x7ffffff8, URZ, 0xc0, !UPT ;  /* 0x7ffffff807047892 */ /* 0x000fe2000f8ec0ff */
[----:B------:R-:W-:Y:S02]  /*0300*/  IMAD.MOV.U32 R11, RZ, RZ, R7 ;  /* 0x000000ffff0b7224 */ /* 0x000fe400078e0007 */
[----:B------:R-:W-:Y:S01]  /*0310*/  IMAD.MOV.U32 R5, RZ, RZ, R9 ;  /* 0x000000ffff057224 */ /* 0x000fe200078e0009 */
[----:B------:R-:W-:-:S12]  /*0320*/  UIADD3 UR6, UPT, UPT, -UR4, URZ, URZ ;  /* 0x000000ff04067290 */ /* 0x000fd8000fffe1ff */
.L_x_14:
[----:B0-----:R-:W-:-:S04]  /*0330*/  IMAD.WIDE R22, R11, 0x4, R12 ;  /* 0x000000040b167825 */ /* 0x001fc800078e020c */
[----:B------:R-:W-:Y:S01]  /*0340*/  IMAD.WIDE R18, R5, 0x4, R12 ;  /* 0x0000000405127825 */ /* 0x000fe200078e020c */
[----:B------:R-:W2:Y:S04]  /*0350*/  LDG.E R15, desc[UR8][R22.64] ;  /* 0x00000008160f7981 */ /* 0x000ea8000c1e1900 */
[----:B------:R0:W3:Y:S01]  /*0360*/  LDG.E R14, desc[UR8][R18.64] ;  /* 0x00000008120e7981 */ /* 0x0000e2000c1e1900 */
[----:B------:R-:W-:-:S05]  /*0370*/  IMAD.WIDE R20, R0, 0x4, R22 ;  /* 0x0000000400147825 */ /* 0x000fca00078e0216 */
[----:B------:R1:W4:Y:S01]  /*0380*/  LDG.E R8, desc[UR8][R20.64] ;  /* 0x0000000814087981 */ /* 0x000322000c1e1900 */
[----:B------:R-:W-:-:S04]  /*0390*/  IMAD.WIDE R16, R0, 0x4, R20 ;  /* 0x0000000400107825 */ /* 0x000fc800078e0214 */
[C---:B0-----:R-:W-:Y:S01]  /*03a0*/  IMAD.WIDE R18, R0.reuse, 0x4, R18 ;  /* 0x0000000400127825 */ /* 0x041fe200078e0212 */
[----:B------:R-:W5:Y:S03]  /*03b0*/  LDG.E R25, desc[UR8][R16.64] ;  /* 0x0000000810197981 */ /* 0x000f66000c1e1900 */
[C---:B-1----:R-:W-:Y:S01]  /*03c0*/  IMAD.WIDE R20, R0.reuse, 0x4, R16 ;  /* 0x0000000400147825 */ /* 0x042fe200078e0210 */
[----:B------:R0:W5:Y:S03]  /*03d0*/  LDG.E R2, desc[UR8][R18.64] ;  /* 0x0000000812027981 */ /* 0x000166000c1e1900 */
[C---:B------:R-:W-:Y:S01]  /*03e0*/  IMAD.WIDE R28, R0.reuse, 0x4, R18 ;  /* 0x00000004001c7825 */ /* 0x040fe200078e0212 */
[----:B------:R1:W5:Y:S04]  /*03f0*/  LDG.E R10, desc[UR8][R20.64] ;  /* 0x00000008140a7981 */ /* 0x000368000c1e1900 */
[----:B------:R-:W5:Y:S01]  /*0400*/  LDG.E R6, desc[UR8][R28.64] ;  /* 0x000000081c067981 */ /* 0x000f62000c1e1900 */
[----:B------:R-:W-:-:S04]  /*0410*/  IMAD.WIDE R26, R0, 0x4, R28 ;  /* 0x00000004001a7825 */ /* 0x000fc800078e021c */
[----:B0-----:R-:W-:-:S04]  /*0420*/  IMAD.WIDE R18, R0, 0x4, R20 ;  /* 0x0000000400127825 */ /* 0x001fc800078e0214 */
[C---:B------:R-:W-:Y:S01]  /*0430*/  IMAD.WIDE R22, R0.reuse, 0x4, R26 ;  /* 0x0000000400167825 */ /* 0x040fe200078e021a */
[----:B------:R-:W5:Y:S03]  /*0440*/  LDG.E R24, desc[UR8][R18.64] ;  /* 0x0000000812187981 */ /* 0x000f66000c1e1900 */
[C---:B------:R-:W-:Y:S01]  /*0450*/  IMAD.WIDE R16, R0.reuse, 0x4, R18 ;  /* 0x0000000400107825 */ /* 0x040fe200078e0212 */
[----:B------:R-:W5:Y:S03]  /*0460*/  LDG.E R26, desc[UR8][R26.64] ;  /* 0x000000081a1a7981 */ /* 0x000f66000c1e1900 */
[C---:B-1----:R-:W-:Y:S01]  /*0470*/  IMAD.WIDE R20, R0.reuse, 0x4, R22 ;  /* 0x0000000400147825 */ /* 0x042fe200078e0216 */
[----:B------:R0:W5:Y:S04]  /*0480*/  LDG.E R28, desc[UR8][R16.64] ;  /* 0x00000008101c7981 */ /* 0x000168000c1e1900 */
[----:B------:R1:W5:Y:S04]  /*0490*/  LDG.E R29, desc[UR8][R20.64] ;  /* 0x00000008141d7981 */ /* 0x000368000c1e1900 */
[----:B------:R1:W5:Y:S01]  /*04a0*/  LDG.E R27, desc[UR8][R22.64] ;  /* 0x00000008161b7981 */ /* 0x000362000c1e1900 */
[----:B0-----:R-:W-:Y:S01]  /*04b0*/  IMAD.WIDE R16, R0, 0x4, R16 ;  /* 0x0000000400107825 */ /* 0x001fe200078e0210 */
[----:B--2---:R-:W-:-:S02]  /*04c0*/  LEA R18, R15, 0xffffffff, 0x1 ;  /* 0xffffffff0f127811 */ /* 0x004fc400078e08ff */
[----:B---3--:R-:W-:Y:S01]  /*04d0*/  LEA R19, R14, 0xffffffff, 0x1 ;  /* 0xffffffff0e137811 */ /* 0x008fe200078e08ff */
[----:B------:R-:W-:Y:S02]  /*04e0*/  IMAD.WIDE R14, R0, 0x4, R20 ;  /* 0x00000004000e7825 */ /* 0x000fe400078e0214 */
[----:B------:R0:W2:Y:S02]  /*04f0*/  LDG.E R21, desc[UR8][R16.64] ;  /* 0x0000000810157981 */ /* 0x0000a4000c1e1900 */
[----:B-1----:R-:W-:Y:S02]  /*0500*/  IMAD R20, R18, R19, RZ ;  /* 0x0000001312147224 */ /* 0x002fe400078e02ff */
[----:B------:R-:W-:-:S04]  /*0510*/  IMAD.WIDE R18, R0, 0x4, R16 ;  /* 0x0000000400127825 */ /* 0x000fc800078e0210 */
[----:B------:R-:W-:Y:S01]  /*0520*/  IMAD.WIDE R22, R0, 0x4, R14 ;  /* 0x0000000400167825 */ /* 0x000fe200078e020e */
[----:B------:R1:W3:Y:S04]  /*0530*/  LDG.E R16, desc[UR8][R14.64] ;  /* 0x000000080e107981 */ /* 0x0002e8000c1e1900 */
[----:B------:R-:W3:Y:S04]  /*0540*/  LDG.E R18, desc[UR8][R18.64] ;  /* 0x0000000812127981 */ /* 0x000ee8000c1e1900 */
[----:B------:R-:W3:Y:S01]  /*0550*/  LDG.E R22, desc[UR8][R22.64] ;  /* 0x0000000816167981 */ /* 0x000ee2000c1e1900 */
[----:B----4-:R-:W-:-:S02]  /*0560*/  LEA R8, R8, 0xffffffff, 0x1 ;  /* 0xffffffff08087811 */ /* 0x010fc400078e08ff */
[----:B-----5:R-:W-:Y:S02]  /*0570*/  LEA R2, R2, 0xffffffff, 0x1 ;  /* 0xffffffff02027811 */ /* 0x020fe400078e08ff */
[----:B------:R-:W-:Y:S02]  /*0580*/  LEA R25, R25, 0xffffffff, 0x1 ;  /* 0xffffffff19197811 */ /* 0x000fe400078e08ff */
[----:B------:R-:W-:Y:S01]  /*0590*/  LEA R6, R6, 0xffffffff, 0x1 ;  /* 0xffffffff06067811 */ /* 0x000fe200078e08ff */
[----:B------:R-:W-:Y:S01]  /*05a0*/  IMAD R2, R8, R2, RZ ;  /* 0x0000000208027224 */ /* 0x000fe200078e02ff */
[----:B0-----:R-:W-:Y:S02]  /*05b0*/  I2FP.F32.S32 R17, R20 ;  /* 0x0000001400117245 */ /* 0x001fe40000201400 */
[----:B------:R-:W-:Y:S01]  /*05c0*/  LEA R10, R10, 0xffffffff, 0x1 ;  /* 0xffffffff0a0a7811 */ /* 0x000fe200078e08ff */
[----:B------:R-:W-:Y:S01]  /*05d0*/  IMAD R6, R25, R6, RZ ;  /* 0x0000000619067224 */ /* 0x000fe200078e02ff */
[----:B------:R-:W-:Y:S01]  /*05e0*/  I2FP.F32.S32 R2, R2 ;  /* 0x0000000200027245 */ /* 0x000fe20000201400 */
[----:B------:R-:W-:Y:S01]  /*05f0*/  FADD R17, R17, R4 ;  /* 0x0000000411117221 */ /* 0x000fe20000000000 */
[----:B-1----:R-:W-:-:S02]  /*0600*/  LEA R15, R26, 0xffffffff, 0x1 ;  /* 0xffffffff1a0f7811 */ /* 0x002fc400078e08ff */
[----:B------:R-:W-:Y:S01]  /*0610*/  LEA R24, R24, 0xffffffff, 0x1 ;  /* 0xffffffff18187811 */ /* 0x000fe200078e08ff */
[----:B------:R-:W-:Y:S02]  /*0620*/  FADD R2, R17, R2 ;  /* 0x0000000211027221 */ /* 0x000fe40000000000 */
[----:B------:R-:W-:Y:S01]  /*0630*/  IMAD R10, R10, R15, RZ ;  /* 0x0000000f0a0a7224 */ /* 0x000fe200078e02ff */
[----:B------:R-:W-:Y:S02]  /*0640*/  I2FP.F32.S32 R15, R6 ;  /* 0x00000006000f7245 */ /* 0x000fe40000201400 */
[----:B------:R-:W-:Y:S02]  /*0650*/  LEA R28, R28, 0xffffffff, 0x1 ;  /* 0xffffffff1c1c7811 */ /* 0x000fe400078e08ff */
[----:B------:R-:W-:Y:S02]  /*0660*/  LEA R27, R27, 0xffffffff, 0x1 ;  /* 0xffffffff1b1b7811 */ /* 0x000fe400078e08ff */
[----:B------:R-:W-:Y:S01]  /*0670*/  LEA R29, R29, 0xffffffff, 0x1 ;  /* 0xffffffff1d1d7811 */ /* 0x000fe200078e08ff */
[----:B------:R-:W-:Y:S01]  /*0680*/  FADD R2, R2, R15 ;  /* 0x0000000f02027221 */ /* 0x000fe20000000000 */
[----:B------:R-:W-:Y:S01]  /*0690*/  I2FP.F32.S32 R17, R10 ;  /* 0x0000000a00117245 */ /* 0x000fe20000201400 */
[----:B------:R-:W-:-:S02]  /*06a0*/  IMAD R24, R24, R27, RZ ;  /* 0x0000001b18187224 */ /* 0x000fc400078e02ff */
[----:B------:R-:W-:Y:S01]  /*06b0*/  IMAD R28, R28, R29, RZ ;  /* 0x0000001d1c1c7224 */ /* 0x000fe200078e02ff */
[----:B------:R-:W-:Y:S01]  /*06c0*/  UIADD3 UR6, UPT, UPT, UR6, 0x8, URZ ;  /* 0x0000000806067890 */ /* 0x000fe2000fffe0ff */
[----:B------:R-:W-:Y:S01]  /*06d0*/  FADD R2, R2, R17 ;  /* 0x0000001102027221 */ /* 0x000fe20000000000 */
[----:B------:R-:W-:Y:S02]  /*06e0*/  I2FP.F32.S32 R15, R24 ;  /* 0x00000018000f7245 */ /* 0x000fe40000201400 */
[----:B------:R-:W-:Y:S01]  /*06f0*/  I2FP.F32.S32 R17, R28 ;  /* 0x0000001c00117245 */ /* 0x000fe20000201400 */
[----:B------:R-:W-:Y:S02]  /*0700*/  UISETP.NE.AND UP1, UPT, UR6, URZ, UPT ;  /* 0x000000ff0600728c */ /* 0x000fe4000bf25270 */
[----:B------:R-:W-:-:S04]  /*0710*/  FADD R2, R2, R15 ;  /* 0x0000000f02027221 */ /* 0x000fc80000000000 */
[----:B------:R-:W-:Y:S01]  /*0720*/  FADD R2, R2, R17 ;  /* 0x0000001102027221 */ /* 0x000fe20000000000 */
[C---:B------:R-:W-:Y:S01]  /*0730*/  LEA R11, R0.reuse, R11, 0x3 ;  /* 0x0000000b000b7211 */ /* 0x040fe200078e18ff */
[----:B------:R-:W-:Y:S01]  /*0740*/  IMAD R5, R0, 0x8, R5 ;  /* 0x0000000800057824 */ /* 0x000fe200078e0205 */
[----:B--2---:R-:W-:Y:S02]  /*0750*/  LEA R21, R21, 0xffffffff, 0x1 ;  /* 0xffffffff15157811 */ /* 0x004fe400078e08ff */
[----:B---3--:R-:W-:Y:S02]  /*0760*/  LEA R16, R16, 0xffffffff, 0x1 ;  /* 0xffffffff10107811 */ /* 0x008fe400078e08ff */
[----:B------:R-:W-:-:S03]  /*0770*/  LEA R18, R18, 0xffffffff, 0x1 ;  /* 0xffffffff12127811 */ /* 0x000fc600078e08ff */
[----:B------:R-:W-:Y:S01]  /*0780*/  IMAD R16, R21, R16, RZ ;  /* 0x0000001015107224 */ /* 0x000fe200078e02ff */
[----:B------:R-:W-:-:S04]  /*0790*/  LEA R19, R22, 0xffffffff, 0x1 ;  /* 0xffffffff16137811 */ /* 0x000fc800078e08ff */
[----:B------:R-:W-:Y:S01]  /*07a0*/  I2FP.F32.S32 R15, R16 ;  /* 0x00000010000f7245 */ /* 0x000fe20000201400 */
[----:B------:R-:W-:-:S04]  /*07b0*/  IMAD R18, R18, R19, RZ ;  /* 0x0000001312127224 */ /* 0x000fc800078e02ff */
[----:B------:R-:W-:Y:S01]  /*07c0*/  FADD R2, R2, R15 ;  /* 0x0000000f02027221 */ /* 0x000fe20000000000 */
[----:B------:R-:W-:-:S05]  /*07d0*/  I2FP.F32.S32 R17, R18 ;  /* 0x0000001200117245 */ /* 0x000fca0000201400 */
[----:B------:R-:W-:Y:S01]  /*07e0*/  FADD R4, R2, R17 ;  /* 0x0000001102047221 */ /* 0x000fe20000000000 */
[----:B------:R-:W-:Y:S06]  /*07f0*/  BRA.U UP1, `(.L_x_14) ;  /* 0xfffffff901cc7547 */ /* 0x000fec000b83ffff */
.L_x_13:
[----:B------:R-:W-:Y:S05]  /*0800*/  BRA.U !UP0, `(.L_x_12) ;  /* 0x0000000508507547 */ /* 0x000fea000b800000 */
[----:B------:R-:W-:Y:S02]  /*0810*/  UISETP.GE.U32.AND UP0, UPT, UR5, 0x4, UPT ;  /* 0x000000040500788c */ /* 0x000fe4000bf06070 */
[----:B------:R-:W-:-:S04]  /*0820*/  ULOP3.LUT UR6, UR7, 0x3, URZ, 0xc0, !UPT ;  /* 0x0000000307067892 */ /* 0x000fc8000f8ec0ff */
[----:B------:R-:W-:-:S03]  /*0830*/  UISETP.NE.AND UP1, UPT, UR6, URZ, UPT ;  /* 0x000000ff0600728c */ /* 0x000fc6000bf25270 */
[----:B------:R-:W-:Y:S08]  /*0840*/  BRA.U !UP0, `(.L_x_15) ;  /* 0x0000000108a07547 */ /* 0x000ff0000b800000 */
[----:B------:R-:W0:Y:S01]  /*0850*/  LDC.64 R16, c[0x0][0x388] ;  /* 0x0000e200ff107b82 */ /* 0x000e220000000a00 */
[C---:B------:R-:W-:Y:S02]  /*0860*/  IMAD R15, R0.reuse, UR4, R7 ;  /* 0x00000004000f7c24 */ /* 0x040fe4000f8e0207 */
[----:B------:R-:W-:Y:S02]  /*0870*/  IMAD R5, R0, UR4, R9 ;  /* 0x0000000400057c24 */ /* 0x000fe4000f8e0209 */
[----:B0-----:R-:W-:-:S04]  /*0880*/  IMAD.WIDE R14, R15, 0x4, R16 ;  /* 0x000000040f0e7825 */ /* 0x001fc800078e0210 */
[----:B------:R-:W-:-:S04]  /*0890*/  IMAD.WIDE R16, R5, 0x4, R16 ;  /* 0x0000000405107825 */ /* 0x000fc800078e0210 */
[C---:B------:R-:W-:Y:S02]  /*08a0*/  IMAD.WIDE R18, R0.reuse, 0x4, R14 ;  /* 0x0000000400127825 */ /* 0x040fe400078e020e */
[----:B------:R-:W2:Y:S02]  /*08b0*/  LDG.E R14, desc[UR8][R14.64] ;  /* 0x000000080e0e7981 */ /* 0x000ea4000c1e1900 */
[C---:B------:R-:W-:Y:S02]  /*08c0*/  IMAD.WIDE R20, R0.reuse, 0x4, R16 ;  /* 0x0000000400147825 */ /* 0x040fe400078e0210 */
[----:B------:R-:W3:Y:S02]  /*08d0*/  LDG.E R16, desc[UR8][R16.64] ;  /* 0x0000000810107981 */ /* 0x000ee4000c1e1900 */
[C---:B------:R-:W-:Y:S02]  /*08e0*/  IMAD.WIDE R22, R0.reuse, 0x4, R18 ;  /* 0x0000000400167825 */ /* 0x040fe400078e0212 */
[----:B------:R-:W4:Y:S02]  /*08f0*/  LDG.E R18, desc[UR8][R18.64] ;  /* 0x0000000812127981 */ /* 0x000f24000c1e1900 */
[----:B------:R-:W-:-:S02]  /*0900*/  IMAD.WIDE R10, R0, 0x4, R20 ;  /* 0x00000004000a7825 */ /* 0x000fc400078e0214 */
[----:B------:R-:W5:Y:S02]  /*0910*/  LDG.E R20, desc[UR8][R20.64] ;  /* 0x0000000814147981 */ /* 0x000f64000c1e1900 */
[C---:B------:R-:W-:Y:S02]  /*0920*/  IMAD.WIDE R24, R0.reuse, 0x4, R22 ;  /* 0x0000000400187825 */ /* 0x040fe400078e0216 */
[----:B------:R-:W5:Y:S02]  /*0930*/  LDG.E R6, desc[UR8][R22.64] ;  /* 0x0000000816067981 */ /* 0x000f64000c1e1900 */
[----:B------:R-:W-:Y:S02]  /*0940*/  IMAD.WIDE R12, R0, 0x4, R10 ;  /* 0x00000004000c7825 */ /* 0x000fe400078e020a */
[----:B------:R-:W5:Y:S04]  /*0950*/  LDG.E R10, desc[UR8][R10.64] ;  /* 0x000000080a0a7981 */ /* 0x000f68000c1e1900 */
[----:B------:R-:W5:Y:S04]  /*0960*/  LDG.E R24, desc[UR8][R24.64] ;  /* 0x0000000818187981 */ /* 0x000f68000c1e1900 */
[----:B------:R-:W5:Y:S01]  /*0970*/  LDG.E R12, desc[UR8][R12.64] ;  /* 0x000000080c0c7981 */ /* 0x000f62000c1e1900 */
[----:B------:R-:W-:Y:S01]  /*0980*/  UIADD3 UR4, UPT, UPT, UR4, 0x4, URZ ;  /* 0x0000000404047890 */ /* 0x000fe2000fffe0ff */
[----:B--2---:R-:W-:-:S02]  /*0990*/  LEA R14, R14, 0xffffffff, 0x1 ;  /* 0xffffffff0e0e7811 */ /* 0x004fc400078e08ff */
[----:B---3--:R-:W-:Y:S02]  /*09a0*/  LEA R5, R16, 0xffffffff, 0x1 ;  /* 0xffffffff10057811 */ /* 0x008fe400078e08ff */
[----:B----4-:R-:W-:-:S03]  /*09b0*/  LEA R2, R18, 0xffffffff, 0x1 ;  /* 0xffffffff12027811 */ /* 0x010fc600078e08ff */
[----:B------:R-:W-:Y:S01]  /*09c0*/  IMAD R5, R14, R5, RZ ;  /* 0x000000050e057224 */ /* 0x000fe200078e02ff */
[----:B-----5:R-:W-:-:S04]  /*09d0*/  LEA R15, R20, 0xffffffff, 0x1 ;  /* 0xffffffff140f7811 */ /* 0x020fc800078e08ff */
[----:B------:R-:W-:Y:S02]  /*09e0*/  I2FP.F32.S32 R5, R5 ;  /* 0x0000000500057245 */ /* 0x000fe40000201400 */
[----:B------:R-:W-:Y:S01]  /*09f0*/  LEA R6, R6, 0xffffffff, 0x1 ;  /* 0xffffffff06067811 */ /* 0x000fe200078e08ff */
[----:B------:R-:W-:Y:S01]  /*0a00*/  IMAD R2, R2, R15, RZ ;  /* 0x0000000f02027224 */ /* 0x000fe200078e02ff */
[----:B------:R-:W-:Y:S01]  /*0a10*/  LEA R17, R10, 0xffffffff, 0x1 ;  /* 0xffffffff0a117811 */ /* 0x000fe200078e08ff */
[----:B------:R-:W-:-:S03]  /*0a20*/  FADD R5, R4, R5 ;  /* 0x0000000504057221 */ /* 0x000fc60000000000 */
[----:B------:R-:W-:Y:S02]  /*0a30*/  I2FP.F32.S32 R2, R2 ;  /* 0x0000000200027245 */ /* 0x000fe40000201400 */
[----:B------:R-:W-:Y:S01]  /*0a40*/  LEA R24, R24, 0xffffffff, 0x1 ;  /* 0xffffffff18187811 */ /* 0x000fe200078e08ff */
[----:B------:R-:W-:Y:S01]  /*0a50*/  IMAD R6, R6, R17, RZ ;  /* 0x0000001106067224 */ /* 0x000fe200078e02ff */
[----:B------:R-:W-:Y:S01]  /*0a60*/  LEA R11, R12, 0xffffffff, 0x1 ;  /* 0xffffffff0c0b7811 */ /* 0x000fe200078e08ff */
[----:B------:R-:W-:-:S04]  /*0a70*/  FADD R2, R5, R2 ;  /* 0x0000000205027221 */ /* 0x000fc80000000000 */
[----:B------:R-:W-:Y:S01]  /*0a80*/  IMAD R24, R24, R11, RZ ;  /* 0x0000000b18187224 */ /* 0x000fe200078e02ff */
[----:B------:R-:W-:-:S04]  /*0a90*/  I2FP.F32.S32 R11, R6 ;  /* 0x00000006000b7245 */ /* 0x000fc80000201400 */
[----:B------:R-:W-:Y:S01]  /*0aa0*/  I2FP.F32.S32 R5, R24 ;  /* 0x0000001800057245 */ /* 0x000fe20000201400 */
[----:B------:R-:W-:-:S04]  /*0ab0*/  FADD R2, R2, R11 ;  /* 0x0000000b02027221 */ /* 0x000fc80000000000 */
[----:B------:R-:W-:-:S07]  /*0ac0*/  FADD R4, R2, R5 ;  /* 0x0000000502047221 */ /* 0x000fce0000000000 */
.L_x_15:
[----:B------:R-:W-:Y:S05]  /*0ad0*/  BRA.U !UP1, `(.L_x_12) ;  /* 0x00000001099c7547 */ /* 0x000fea000b800000 */
[----:B------:R-:W-:Y:S02]  /*0ae0*/  UISETP.NE.AND UP0, UPT, UR6, 0x1, UPT ;  /* 0x000000010600788c */ /* 0x000fe4000bf05270 */
[----:B------:R-:W-:-:S04]  /*0af0*/  ULOP3.LUT UR5, UR7, 0x1, URZ, 0xc0, !UPT ;  /* 0x0000000107057892 */ /* 0x000fc8000f8ec0ff */
[----:B------:R-:W-:-:S03]  /*0b00*/  UISETP.NE.U32.AND UP1, UPT, UR5, 0x1, UPT ;  /* 0x000000010500788c */ /* 0x000fc6000bf25070 */
[----:B------:R-:W-:Y:S08]  /*0b10*/  BRA.U !UP0, `(.L_x_16) ;  /* 0x0000000108587547 */ /* 0x000ff0000b800000 */
[----:B------:R-:W0:Y:S01]  /*0b20*/  LDC.64 R10, c[0x0][0x388] ;  /* 0x0000e200ff0a7b82 */ /* 0x000e220000000a00 */
[C---:B------:R-:W-:Y:S02]  /*0b30*/  IMAD R13, R0.reuse, UR4, R7 ;  /* 0x00000004000d7c24 */ /* 0x040fe4000f8e0207 */
[----:B------:R-:W-:Y:S02]  /*0b40*/  IMAD R5, R0, UR4, R9 ;  /* 0x0000000400057c24 */ /* 0x000fe4000f8e0209 */
[----:B0-----:R-:W-:-:S04]  /*0b50*/  IMAD.WIDE R12, R13, 0x4, R10 ;  /* 0x000000040d0c7825 */ /* 0x001fc800078e020a */
[----:B------:R-:W-:Y:S01]  /*0b60*/  IMAD.WIDE R10, R5, 0x4, R10 ;  /* 0x00000004050a7825 */ /* 0x000fe200078e020a */
[----:B------:R-:W2:Y:S03]  /*0b70*/  LDG.E R2, desc[UR8][R12.64] ;  /* 0x000000080c027981 */ /* 0x000ea6000c1e1900 */
[----:B------:R-:W-:-:S04]  /*0b80*/  IMAD.WIDE R14, R0, 0x4, R12 ;  /* 0x00000004000e7825 */ /* 0x000fc800078e020c */
[----:B------:R-:W-:Y:S02]  /*0b90*/  IMAD.WIDE R16, R0, 0x4, R10 ;  /* 0x0000000400107825 */ /* 0x000fe400078e020a */
[----:B------:R-:W3:Y:S04]  /*0ba0*/  LDG.E R10, desc[UR8][R10.64] ;  /* 0x000000080a0a7981 */ /* 0x000ee8000c1e1900 */
[----:B------:R-:W4:Y:S04]  /*0bb0*/  LDG.E R14, desc[UR8][R14.64] ;  /* 0x000000080e0e7981 */ /* 0x000f28000c1e1900 */
[----:B------:R-:W5:Y:S01]  /*0bc0*/  LDG.E R16, desc[UR8][R16.64] ;  /* 0x0000000810107981 */ /* 0x000f62000c1e1900 */
[----:B------:R-:W-:Y:S01]  /*0bd0*/  UIADD3 UR4, UPT, UPT, UR4, 0x2, URZ ;  /* 0x0000000204047890 */ /* 0x000fe2000fffe0ff */
[----:B--2---:R-:W-:-:S02]  /*0be0*/  LEA R2, R2, 0xffffffff, 0x1 ;  /* 0xffffffff02027811 */ /* 0x004fc400078e08ff */
[----:B---3--:R-:W-:Y:S02]  /*0bf0*/  LEA R5, R10, 0xffffffff, 0x1 ;  /* 0xffffffff0a057811 */ /* 0x008fe400078e08ff */
[----:B----4-:R-:W-:-:S03]  /*0c00*/  LEA R6, R14, 0xffffffff, 0x1 ;  /* 0xffffffff0e067811 */ /* 0x010fc600078e08ff */
[----:B------:R-:W-:Y:S01]  /*0c10*/  IMAD R2, R2, R5, RZ ;  /* 0x0000000502027224 */ /* 0x000fe200078e02ff */
[----:B-----5:R-:W-:-:S04]  /*0c20*/  LEA R19, R16, 0xffffffff, 0x1 ;  /* 0xffffffff10137811 */ /* 0x020fc800078e08ff */
[----:B------:R-:W-:Y:S01]  /*0c30*/  I2FP.F32.S32 R5, R2 ;  /* 0x0000000200057245 */ /* 0x000fe20000201400 */
[----:B------:R-:W-:-:S04]  /*0c40*/  IMAD R6, R6, R19, RZ ;  /* 0x0000001306067224 */ /* 0x000fc800078e02ff */
[----:B------:R-:W-:Y:S01]  /*0c50*/  FADD R4, R4, R5 ;  /* 0x0000000504047221 */ /* 0x000fe20000000000 */
[----:B------:R-:W-:-:S05]  /*0c60*/  I2FP.F32.S32 R11, R6 ;  /* 0x00000006000b7245 */ /* 0x000fca0000201400 */
[----:B------:R-:W-:-:S07]  /*0c70*/  FADD R4, R4, R11 ;  /* 0x0000000b04047221 */ /* 0x000fce0000000000 */
.L_x_16:
[----:B------:R-:W-:Y:S05]  /*0c80*/  BRA.U UP1, `(.L_x_12) ;  /* 0x0000000101307547 */ /* 0x000fea000b800000 */
[----:B------:R-:W0:Y:S01]  /*0c90*/  LDC.64 R10, c[0x0][0x388] ;  /* 0x0000e200ff0a7b82 */ /* 0x000e220000000a00 */
[C---:B------:R-:W-:Y:S02]  /*0ca0*/  IMAD R7, R0.reuse, UR4, R7 ;  /* 0x0000000400077c24 */ /* 0x040fe4000f8e0207 */
[----:B------:R-:W-:Y:S02]  /*0cb0*/  IMAD R9, R0, UR4, R9 ;  /* 0x0000000400097c24 */ /* 0x000fe4000f8e0209 */
[----:B0-----:R-:W-:-:S04]  /*0cc0*/  IMAD.WIDE R6, R7, 0x4, R10 ;  /* 0x0000000407067825 */ /* 0x001fc800078e020a */
[----:B------:R-:W-:Y:S02]  /*0cd0*/  IMAD.WIDE R8, R9, 0x4, R10 ;  /* 0x0000000409087825 */ /* 0x000fe400078e020a */
[----:B------:R-:W2:Y:S04]  /*0ce0*/  LDG.E R6, desc[UR8][R6.64] ;  /* 0x0000000806067981 */ /* 0x000ea8000c1e1900 */
[----:B------:R-:W3:Y:S01]  /*0cf0*/  LDG.E R8, desc[UR8][R8.64] ;  /* 0x0000000808087981 */ /* 0x000ee2000c1e1900 */
[----:B--2---:R-:W-:Y:S02]  /*0d00*/  LEA R2, R6, 0xffffffff, 0x1 ;  /* 0xffffffff06027811 */ /* 0x004fe400078e08ff */
[----:B---3--:R-:W-:-:S05]  /*0d10*/  LEA R5, R8, 0xffffffff, 0x1 ;  /* 0xffffffff08057811 */ /* 0x008fca00078e08ff */
[----:B------:R-:W-:-:S05]  /*0d20*/  IMAD R2, R2, R5, RZ ;  /* 0x0000000502027224 */ /* 0x000fca00078e02ff */
[----:B------:R-:W-:-:S05]  /*0d30*/  I2FP.F32.S32 R5, R2 ;  /* 0x0000000200057245 */ /* 0x000fca0000201400 */
[----:B------:R-:W-:-:S07]  /*0d40*/  FADD R4, R4, R5 ;  /* 0x0000000504047221 */ /* 0x000fce0000000000 */
.L_x_12:
[----:B------:R-:W-:Y:S01]  /*0d50*/  IABS R2, R0 ;  /* 0x0000000000027213 */ /* 0x000fe20000000000 */
[----:B------:R-:W-:Y:S01]  /*0d60*/  BSSY.RECONVERGENT B0, `(.L_x_17) ;  /* 0x0000028000007945 */ /* 0x000fe20003800200 */
[----:B------:R-:W-:Y:S02]  /*0d70*/  IABS R8, R3 ;  /* 0x0000000300087213 */ /* 0x000fe40000000000 */
[----:B------:R-:W0:Y:S08]  /*0d80*/  I2F.RP R5, R2 ;  /* 0x0000000200057306 */ /* 0x000e300000209400 */
[----:B0-----:R-:W0:Y:S02]  /*0d90*/  MUFU.RCP R5, R5 ;  /* 0x0000000500057308 */ /* 0x001e240000001000 */
[----:B0-----:R-:W-:-:S06]  /*0da0*/  VIADD R6, R5, 0xffffffe ;  /* 0x0ffffffe05067836 */ /* 0x001fcc0000000000 */
[----:B------:R0:W1:Y:S02]  /*0db0*/  F2I.FTZ.U32.TRUNC.NTZ R7, R6 ;  /* 0x0000000600077305 */ /* 0x000064000021f000 */
[----:B0-----:R-:W-:Y:S01]  /*0dc0*/  IMAD.MOV.U32 R6, RZ, RZ, RZ ;  /* 0x000000ffff067224 */ /* 0x001fe200078e00ff */
[----:B-1----:R-:W-:-:S05]  /*0dd0*/  IADD3 R9, PT, PT, RZ, -R7, RZ ;  /* 0x80000007ff097210 */ /* 0x002fca0007ffe0ff */
[----:B------:R-:W-:-:S04]  /*0de0*/  IMAD R9, R9, R2, RZ ;  /* 0x0000000209097224 */ /* 0x000fc800078e02ff */
[----:B------:R-:W-:-:S04]  /*0df0*/  IMAD.HI.U32 R9, R7, R9, R6 ;  /* 0x0000000907097227 */ /* 0x000fc800078e0006 */
[----:B------:R-:W-:-:S04]  /*0e00*/  IMAD.MOV.U32 R7, RZ, RZ, R8 ;  /* 0x000000ffff077224 */ /* 0x000fc800078e0008 */
[----:B------:R-:W-:-:S05]  /*0e10*/  IMAD.HI.U32 R5, R9, R7, RZ ;  /* 0x0000000709057227 */ /* 0x000fca00078e00ff */
[----:B------:R-:W-:-:S05]  /*0e20*/  IADD3 R8, PT, PT, -R5, RZ, RZ ;  /* 0x000000ff05087210 */ /* 0x000fca0007ffe1ff */
[----:B------:R-:W-:-:S05]  /*0e30*/  IMAD R7, R2, R8, R7 ;  /* 0x0000000802077224 */ /* 0x000fca00078e0207 */
[----:B------:R-:W-:-:S13]  /*0e40*/  ISETP.GT.U32.AND P2, PT, R2, R7, PT ;  /* 0x000000070200720c */ /* 0x000fda0003f44070 */
[----:B------:R-:W-:Y:S02]  /*0e50*/  @!P2 IMAD.IADD R7, R7, 0x1, -R2 ;  /* 0x000000010707a824 */ /* 0x000fe400078e0a02 */
[----:B------:R-:W-:Y:S01]  /*0e60*/  @!P2 VIADD R5, R5, 0x1 ;  /* 0x000000010505a836 */ /* 0x000fe20000000000 */
[----:B------:R-:W-:Y:S02]  /*0e70*/  ISETP.NE.AND P2, PT, R0, RZ, PT ;  /* 0x000000ff0000720c */ /* 0x000fe40003f45270 */
[----:B------:R-:W-:Y:S02]  /*0e80*/  ISETP.GE.U32.AND P1, PT, R7, R2, PT ;  /* 0x000000020700720c */ /* 0x000fe40003f26070 */
[----:B------:R-:W-:Y:S02]  /*0e90*/  LOP3.LUT R2, R3, R0, RZ, 0x3c, !PT ;  /* 0x0000000003027212 */ /* 0x000fe400078e3cff */
[----:B------:R-:W-:Y:S02]  /*0ea0*/  I2FP.F32.S32 R7, UR7 ;  /* 0x0000000700077c45 */ /* 0x000fe40008201400 */
[----:B------:R-:W-:-:S02]  /*0eb0*/  ISETP.GE.AND P0, PT, R2, RZ, PT ;  /* 0x000000ff0200720c */ /* 0x000fc40003f06270 */
[----:B------:R-:W0:Y:S05]  /*0ec0*/  MUFU.RCP R2, R7 ;  /* 0x0000000700027308 */ /* 0x000e2a0000001000 */
[----:B------:R-:W-:-:S06]  /*0ed0*/  @P1 IADD3 R5, PT, PT, R5, 0x1, RZ ;  /* 0x0000000105051810 */ /* 0x000fcc0007ffe0ff */
[----:B------:R-:W-:Y:S01]  /*0ee0*/  @!P0 IMAD.MOV R5, RZ, RZ, -R5 ;  /* 0x000000ffff058224 */ /* 0x000fe200078e0a05 */
[----:B------:R-:W-:-:S05]  /*0ef0*/  @!P2 LOP3.LUT R5, RZ, R0, RZ, 0x33, !PT ;  /* 0x00000000ff05a212 */ /* 0x000fca00078e33ff */
[----:B------:R-:W-:Y:S02]  /*0f00*/  IMAD R0, R5, R0, R5 ;  /* 0x0000000005007224 */ /* 0x000fe400078e0205 */
[----:B0-----:R-:W-:-:S03]  /*0f10*/  FFMA R9, -R7, R2, 1 ;  /* 0x3f80000007097423 */ /* 0x001fc60000000102 */
[----:B------:R-:W-:Y:S01]  /*0f20*/  ISETP.NE.AND P0, PT, R0, R3, PT ;  /* 0x000000030000720c */ /* 0x000fe20003f05270 */
[----:B------:R-:W-:-:S03]  /*0f30*/  FFMA R9, R2, R9, R2 ;  /* 0x0000000902097223 */ /* 0x000fc60000000002 */
[----:B------:R-:W-:-:S05]  /*0f40*/  FSEL R5, RZ, 1, !P0 ;  /* 0x3f800000ff057808 */ /* 0x000fca0004000000 */
[----:B------:R-:W-:-:S04]  /*0f50*/  FMUL R0, R5, R4 ;  /* 0x0000000405007220 */ /* 0x000fc80000400000 */
[----:B------:R-:W0:Y:S01]  /*0f60*/  FCHK P0, R0, R7 ;  /* 0x0000000700007302 */ /* 0x000e220000000000 */
[----:B------:R-:W-:-:S04]  /*0f70*/  FFMA R2, R0, R9, RZ ;  /* 0x0000000900027223 */ /* 0x000fc800000000ff */
[----:B------:R-:W-:-:S04]  /*0f80*/  FFMA R4, -R7, R2, R0 ;  /* 0x0000000207047223 */ /* 0x000fc80000000100 */
[----:B------:R-:W-:Y:S01]  /*0f90*/  FFMA R9, R9, R4, R2 ;  /* 0x0000000409097223 */ /* 0x000fe20000000002 */
[----:B0-----:R-:W-:Y:S06]  /*0fa0*/  @!P0 BRA `(.L_x_18) ;  /* 0x00000000000c8947 */ /* 0x001fec0003800000 */
[----:B------:R-:W-:-:S07]  /*0fb0*/  MOV R2, 0xfd0 ;  /* 0x00000fd000027802 */ /* 0x000fce0000000f00 */
[----:B------:R-:W-:Y:S05]  /*0fc0*/  CALL.REL.NOINC `($__internal_0_$__cuda_sm3x_div_rn_noftz_f32_slowpath) ;  /* 0x0000000000187944 */ /* 0x000fea0003c00000 */
[----:B------:R-:W-:-:S07]  /*0fd0*/  IMAD.MOV.U32 R9, RZ, RZ, R0 ;  /* 0x000000ffff097224 */ /* 0x000fce00078e0000 */
.L_x_18:
[----:B------:R-:W-:Y:S05]  /*0fe0*/  BSYNC.RECONVERGENT B0 ;  /* 0x0000000000007941 */ /* 0x000fea0003800200 */
.L_x_17:
[----:B------:R-:W0:Y:S02]  /*0ff0*/  LDC.64 R4, c[0x0][0x390] ;  /* 0x0000e400ff047b82 */ /* 0x000e240000000a00 */
[----:B0-----:R-:W-:-:S05]  /*1000*/  IMAD.WIDE R2, R3, 0x4, R4 ;  /* 0x0000000403027825 */ /* 0x001fca00078e0204 */
[----:B------:R-:W-:Y:S01]  /*1010*/  STG.E desc[UR8][R2.64], R9 ;  /* 0x0000000902007986 */ /* 0x000fe2000c101908 */
[----:B------:R-:W-:Y:S05]  /*1020*/  EXIT ;  /* 0x000000000000794d */ /* 0x000fea0003800000 */
        .weak           $__internal_0_$__cuda_sm3x_div_rn_noftz_f32_slowpath
        .type           $__internal_0_$__cuda_sm3x_div_rn_noftz_f32_slowpath,@function
        .size           $__internal_0_$__cuda_sm3x_div_rn_noftz_f32_slowpath,(.L_x_31 - $__internal_0_$__cuda_sm3x_div_rn_noftz_f32_slowpath)
$__internal_0_$__cuda_sm3x_div_rn_noftz_f32_slowpath:
[----:B------:R-:W-:Y:S01]  /*1030*/  SHF.R.U32.HI R5, RZ, 0x17, R7 ;  /* 0x00000017ff057819 */ /* 0x000fe20000011607 */
[----:B------:R-:W-:Y:S01]  /*1040*/  BSSY.RECONVERGENT B1, `(.L_x_19) ;  /* 0x0000064000017945 */ /* 0x000fe20003800200 */
[--C-:B------:R-:W-:Y:S02]  /*1050*/  SHF.R.U32.HI R4, RZ, 0x17, R0.reuse ;  /* 0x00000017ff047819 */ /* 0x100fe40000011600 */
[----:B------:R-:W-:Y:S02]  /*1060*/  LOP3.LUT R6, R5, 0xff, RZ, 0xc0, !PT ;  /* 0x000000ff05067812 */ /* 0x000fe400078ec0ff */
[----:B------:R-:W-:Y:S01]  /*1070*/  LOP3.LUT R10, R4, 0xff, RZ, 0xc0, !PT ;  /* 0x000000ff040a7812 */ /* 0x000fe200078ec0ff */
[----:B------:R-:W-:Y:S01]  /*1080*/  IMAD.MOV.U32 R4, RZ, RZ, R0 ;  /* 0x000000ffff047224 */ /* 0x000fe200078e0000 */
[----:B------:R-:W-:-:S03]  /*1090*/  IADD3 R9, PT, PT, R6, -0x1, RZ ;  /* 0xffffffff06097810 */ /* 0x000fc60007ffe0ff */
[----:B------:R-:W-:Y:S01]  /*10a0*/  VIADD R11, R10, 0xffffffff ;  /* 0xffffffff0a0b7836 */ /* 0x000fe20000000000 */
[----:B------:R-:W-:-:S04]  /*10b0*/  ISETP.GT.U32.AND P0, PT, R9, 0xfd, PT ;  /* 0x000000fd0900780c */ /* 0x000fc80003f04070 */
[----:B------:R-:W-:-:S13]  /*10c0*/  ISETP.GT.U32.OR P0, PT, R11, 0xfd, P0 ;  /* 0x000000fd0b00780c */ /* 0x000fda0000704470 */
[----:B------:R-:W-:Y:S01]  /*10d0*/  @!P0 MOV R8, RZ ;  /* 0x000000ff00088202 */ /* 0x000fe20000000f00 */
[----:B------:R-:W-:Y:S06]  /*10e0*/  @!P0 BRA `(.L_x_20) ;  /* 0x0000000000608947 */ /* 0x000fec0003800000 */
[----:B------:R-:W-:Y:S01]  /*10f0*/  FSETP.GTU.FTZ.AND P0, PT, |R0|, +INF , PT ;  /* 0x7f8000000000780b */ /* 0x000fe20003f1c200 */
[----:B------:R-:W-:Y:S01]  /*1100*/  IMAD.MOV.U32 R5, RZ, RZ, R7 ;  /* 0x000000ffff057224 */ /* 0x000fe200078e0007 */
[----:B------:R-:W-:-:S04]  /*1110*/  FSETP.GTU.FTZ.AND P1, PT, |R7|, +INF , PT ;  /* 0x7f8000000700780b */ /* 0x000fc80003f3c200 */
[----:B------:R-:W-:-:S13]  /*1120*/  PLOP3.LUT P0, PT, P0, P1, PT, 0xf8, 0x8f ;  /* 0x00000000008f781c */ /* 0x000fda0000703f70 */
[----:B------:R-:W-:Y:S05]  /*1130*/  @P0 BRA `(.L_x_21) ;  /* 0x00000004004c0947 */ /* 0x000fea0003800000 */
[----:B------:R-:W-:-:S13]  /*1140*/  LOP3.LUT P0, RZ, R7, 0x7fffffff, R4, 0xc8, !PT ;  /* 0x7fffffff07ff7812 */ /* 0x000fda000780c804 */
[----:B------:R-:W-:Y:S05]  /*1150*/  @!P0 BRA `(.L_x_22) ;  /* 0x00000004003c8947 */ /* 0x000fea0003800000 */
[C---:B------:R-:W-:Y:S02]  /*1160*/  FSETP.NEU.FTZ.AND P2, PT, |R0|.reuse, +INF , PT ;  /* 0x7f8000000000780b */ /* 0x040fe40003f5d200 */
[----:B------:R-:W-:Y:S02]  /*1170*/  FSETP.NEU.FTZ.AND P1, PT, |R5|, +INF , PT ;  /* 0x7f8000000500780b */ /* 0x000fe40003f3d200 */
[----:B------:R-:W-:-:S11]  /*1180*/  FSETP.NEU.FTZ.AND P0, PT, |R0|, +INF , PT ;  /* 0x7f8000000000780b */ /* 0x000fd60003f1d200 */
[----:B------:R-:W-:Y:S05]  /*1190*/  @!P1 BRA !P2, `(.L_x_22) ;  /* 0x00000004002c9947 */ /* 0x000fea0005000000 */
[----:B------:R-:W-:-:S04]  /*11a0*/  LOP3.LUT P2, RZ, R4, 0x7fffffff, RZ, 0xc0, !PT ;  /* 0x7fffffff04ff7812 */ /* 0x000fc8000784c0ff */
[----:B------:R-:W-:-:S13]  /*11b0*/  PLOP3.LUT P1, PT, P1, P2, PT, 0x2f, 0xf2 ;  /* 0x0000000000f2781c */ /* 0x000fda0000f24577 */
[----:B------:R-:W-:Y:S05]  /*11c0*/  @P1 BRA `(.L_x_23) ;  /* 0x0000000400181947 */ /* 0x000fea0003800000 */
[----:B------:R-:W-:-:S04]  /*11d0*/  LOP3.LUT P1, RZ, R7, 0x7fffffff, RZ, 0xc0, !PT ;  /* 0x7fffffff07ff7812 */ /* 0x000fc8000782c0ff */
[----:B------:R-:W-:-:S13]  /*11e0*/  PLOP3.LUT P0, PT, P0, P1, PT, 0x2f, 0xf2 ;  /* 0x0000000000f2781c */ /* 0x000fda0000702577 */
[----:B------:R-:W-:Y:S05]  /*11f0*/  @P0 BRA `(.L_x_24) ;  /* 0x0000000400000947 */ /* 0x000fea0003800000 */
[----:B------:R-:W-:Y:S02]  /*1200*/  ISETP.GE.AND P0, PT, R11, RZ, PT ;  /* 0x000000ff0b00720c */ /* 0x000fe40003f06270 */
[----:B------:R-:W-:-:S11]  /*1210*/  ISETP.GE.AND P1, PT, R9, RZ, PT ;  /* 0x000000ff0900720c */ /* 0x000fd60003f26270 */
[----:B------:R-:W-:Y:S01]  /*1220*/  @P0 IMAD.MOV.U32 R8, RZ, RZ, RZ ;  /* 0x000000ffff080224 */ /* 0x000fe200078e00ff */
[----:B------:R-:W-:Y:S01]  /*1230*/  @!P0 MOV R8, 0xffffffc0 ;  /* 0xffffffc000088802 */ /* 0x000fe20000000f00 */
[----:B------:R-:W-:Y:S01]  /*1240*/  @!P0 FFMA R4, R0, 1.84467440737095516160e+19, RZ ;  /* 0x5f80000000048823 */ /* 0x000fe200000000ff */
[----:B------:R-:W-:-:S03]  /*1250*/  @!P1 FFMA R7, R5, 1.84467440737095516160e+19, RZ ;  /* 0x5f80000005079823 */ /* 0x000fc600000000ff */
[----:B------:R-:W-:-:S07]  /*1260*/  @!P1 VIADD R8, R8, 0x40 ;  /* 0x0000004008089836 */ /* 0x000fce0000000000 */
.L_x_20:
[----:B------:R-:W-:Y:S01]  /*1270*/  LEA R0, R6, 0xc0800000, 0x17 ;  /* 0xc080000006007811 */ /* 0x000fe200078eb8ff */
[----:B------:R-:W-:Y:S01]  /*1280*/  VIADD R5, R10, 0xffffff81 ;  /* 0xffffff810a057836 */ /* 0x000fe20000000000 */
[----:B------:R-:W-:Y:S02]  /*1290*/  BSSY.RECONVERGENT B2, `(.L_x_25) ;  /* 0x0000035000027945 */ /* 0x000fe40003800200 */
[----:B------:R-:W-:Y:S01]  /*12a0*/  IADD3 R7, PT, PT, -R0, R7, RZ ;  /* 0x0000000700077210 */ /* 0x000fe20007ffe1ff */
[C---:B------:R-:W-:Y:S01]  /*12b0*/  IMAD R0, R5.reuse, -0x800000, R4 ;  /* 0xff80000005007824 */ /* 0x040fe200078e0204 */
[----:B------:R-:W-:Y:S02]  /*12c0*/  IADD3 R5, PT, PT, R5, 0x7f, -R6 ;  /* 0x0000007f05057810 */ /* 0x000fe40007ffe806 */
[----:B------:R-:W0:Y:S01]  /*12d0*/  MUFU.RCP R9, R7 ;  /* 0x0000000700097308 */ /* 0x000e220000001000 */
[----:B------:R-:W-:Y:S01]  /*12e0*/  FADD.FTZ R11, -R7, -RZ ;  /* 0x800000ff070b7221 */ /* 0x000fe20000010100 */
[----:B------:R-:W-:-:S03]  /*12f0*/  IADD3 R5, PT, PT, R5, R8, RZ ;  /* 0x0000000805057210 */ /* 0x000fc60007ffe0ff */
[----:B0-----:R-:W-:-:S04]  /*1300*/  FFMA R10, R9, R11, 1 ;  /* 0x3f800000090a7423 */ /* 0x001fc8000000000b */
[----:B------:R-:W-:-:S04]  /*1310*/  FFMA R13, R9, R10, R9 ;  /* 0x0000000a090d7223 */ /* 0x000fc80000000009 */
[----:B------:R-:W-:-:S04]  /*1320*/  FFMA R4, R0, R13, RZ ;  /* 0x0000000d00047223 */ /* 0x000fc800000000ff */
[----:B------:R-:W-:-:S04]  /*1330*/  FFMA R9, R11, R4, R0 ;  /* 0x000000040b097223 */ /* 0x000fc80000000000 */
[----:B------:R-:W-:-:S04]  /*1340*/  FFMA R10, R13, R9, R4 ;  /* 0x000000090d0a7223 */ /* 0x000fc80000000004 */
[----:B------:R-:W-:-:S04]  /*1350*/  FFMA R11, R11, R10, R0 ;  /* 0x0000000a0b0b7223 */ /* 0x000fc80000000000 */
[----:B------:R-:W-:-:S05]  /*1360*/  FFMA R0, R13, R11, R10 ;  /* 0x0000000b0d007223 */ /* 0x000fca000000000a */
[----:B------:R-:W-:-:S04]  /*1370*/  SHF.R.U32.HI R4, RZ, 0x17, R0 ;  /* 0x00000017ff047819 */ /* 0x000fc80000011600 */
[----:B------:R-:W-:-:S05]  /*1380*/  LOP3.LUT R4, R4, 0xff, RZ, 0xc0, !PT ;  /* 0x000000ff04047812 */ /* 0x000fca00078ec0ff */
[----:B------:R-:W-:-:S05]  /*1390*/  IMAD.IADD R8, R4, 0x1, R5 ;  /* 0x0000000104087824 */ /* 0x000fca00078e0205 */
[----:B------:R-:W-:-:S04]  /*13a0*/  IADD3 R4, PT, PT, R8, -0x1, RZ ;  /* 0xffffffff08047810 */ /* 0x000fc80007ffe0ff */
[----:B------:R-:W-:-:S13]  /*13b0*/  ISETP.GE.U32.AND P0, PT, R4, 0xfe, PT ;  /* 0x000000fe0400780c */ /* 0x000fda0003f06070 */
[----:B------:R-:W-:Y:S05]  /*13c0*/  @!P0 BRA `(.L_x_26) ;  /* 0x0000000000808947 */ /* 0x000fea0003800000 */
[----:B------:R-:W-:-:S13]  /*13d0*/  ISETP.GT.AND P0, PT, R8, 0xfe, PT ;  /* 0x000000fe0800780c */ /* 0x000fda0003f04270 */
[----:B------:R-:W-:Y:S05]  /*13e0*/  @P0 BRA `(.L_x_27) ;  /* 0x00000000006c0947 */ /* 0x000fea0003800000 */
[----:B------:R-:W-:-:S13]  /*13f0*/  ISETP.GE.AND P0, PT, R8, 0x1, PT ;  /* 0x000000010800780c */ /* 0x000fda0003f06270 */
[----:B------:R-:W-:Y:S05]  /*1400*/  @P0 BRA `(.L_x_28) ;  /* 0x0000000000740947 */ /* 0x000fea0003800000 */
[----:B------:R-:W-:Y:S02]  /*1410*/  ISETP.GE.AND P0, PT, R8, -0x18, PT ;  /* 0xffffffe80800780c */ /* 0x000fe40003f06270 */
[----:B------:R-:W-:-:S11]  /*1420*/  LOP3.LUT R0, R0, 0x80000000, RZ, 0xc0, !PT ;  /* 0x8000000000007812 */ /* 0x000fd600078ec0ff */
[----:B------:R-:W-:Y:S05]  /*1430*/  @!P0 BRA `(.L_x_28) ;  /* 0x0000000000688947 */ /* 0x000fea0003800000 */
[CCC-:B------:R-:W-:Y:S01]  /*1440*/  FFMA.RZ R4, R13.reuse, R11.reuse, R10.reuse ;  /* 0x0000000b0d047223 */ /* 0x1c0fe2000000c00a */
[C---:B------:R-:W-:Y:S02]  /*1450*/  VIADD R7, R8.reuse, 0x20 ;  /* 0x0000002008077836 */ /* 0x040fe40000000000 */
[CCC-:B------:R-:W-:Y:S01]  /*1460*/  FFMA.RM R5, R13.reuse, R11.reuse, R10.reuse ;  /* 0x0000000b0d057223 */ /* 0x1c0fe2000000400a */
[----:B------:R-:W-:Y:S02]  /*1470*/  ISETP.NE.AND P2, PT, R8, RZ, PT ;  /* 0x000000ff0800720c */ /* 0x000fe40003f45270 */
[----:B------:R-:W-:Y:S01]  /*1480*/  LOP3.LUT R6, R4, 0x7fffff, RZ, 0xc0, !PT ;  /* 0x007fffff04067812 */ /* 0x000fe200078ec0ff */
[----:B------:R-:W-:Y:S01]  /*1490*/  FFMA.RP R4, R13, R11, R10 ;  /* 0x0000000b0d047223 */ /* 0x000fe2000000800a */
[----:B------:R-:W-:Y:S02]  /*14a0*/  ISETP.NE.AND P1, PT, R8, RZ, PT ;  /* 0x000000ff0800720c */ /* 0x000fe40003f25270 */
[----:B------:R-:W-:-:S02]  /*14b0*/  LOP3.LUT R6, R6, 0x800000, RZ, 0xfc, !PT ;  /* 0x0080000006067812 */ /* 0x000fc400078efcff */
[----:B------:R-:W-:Y:S02]  /*14c0*/  IADD3 R8, PT, PT, -R8, RZ, RZ ;  /* 0x000000ff08087210 */ /* 0x000fe40007ffe1ff */
[----:B------:R-:W-:Y:S02]  /*14d0*/  SHF.L.U32 R7, R6, R7, RZ ;  /* 0x0000000706077219 */ /* 0x000fe400000006ff */
[----:B------:R-:W-:Y:S02]  /*14e0*/  FSETP.NEU.FTZ.AND P0, PT, R4, R5, PT ;  /* 0x000000050400720b */ /* 0x000fe40003f1d000 */
[----:B------:R-:W-:Y:S02]  /*14f0*/  SEL R5, R8, RZ, P2 ;  /* 0x000000ff08057207 */ /* 0x000fe40001000000 */
[----:B------:R-:W-:Y:S02]  /*1500*/  ISETP.NE.AND P1, PT, R7, RZ, P1 ;  /* 0x000000ff0700720c */ /* 0x000fe40000f25270 */
[----:B------:R-:W-:-:S02]  /*1510*/  SHF.R.U32.HI R5, RZ, R5, R6 ;  /* 0x00000005ff057219 */ /* 0x000fc40000011606 */
[----:B------:R-:W-:Y:S02]  /*1520*/  PLOP3.LUT P0, PT, P0, P1, PT, 0xf8, 0x8f ;  /* 0x00000000008f781c */ /* 0x000fe40000703f70 */
[----:B------:R-:W-:Y:S02]  /*1530*/  SHF.R.U32.HI R7, RZ, 0x1, R5 ;  /* 0x00000001ff077819 */ /* 0x000fe40000011605 */
[----:B------:R-:W-:-:S04]  /*1540*/  SEL R4, RZ, 0x1, !P0 ;  /* 0x00000001ff047807 */ /* 0x000fc80004000000 */
[----:B------:R-:W-:-:S04]  /*1550*/  LOP3.LUT R4, R4, 0x1, R7, 0xf8, !PT ;  /* 0x0000000104047812 */ /* 0x000fc800078ef807 */
[----:B------:R-:W-:-:S05]  /*1560*/  LOP3.LUT R4, R4, R5, RZ, 0xc0, !PT ;  /* 0x0000000504047212 */ /* 0x000fca00078ec0ff */
[----:B------:R-:W-:-:S05]  /*1570*/  IMAD.IADD R7, R7, 0x1, R4 ;  /* 0x0000000107077824 */ /* 0x000fca00078e0204 */
[----:B------:R-:W-:Y:S01]  /*1580*/  LOP3.LUT R0, R7, R0, RZ, 0xfc, !PT ;  /* 0x0000000007007212 */ /* 0x000fe200078efcff */
[----:B------:R-:W-:Y:S06]  /*1590*/  BRA `(.L_x_28) ;  /* 0x0000000000107947 */ /* 0x000fec0003800000 */
.L_x_27:
[----:B------:R-:W-:-:S04]  /*15a0*/  LOP3.LUT R0, R0, 0x80000000, RZ, 0xc0, !PT ;  /* 0x8000000000007812 */ /* 0x000fc800078ec0ff */
[----:B------:R-:W-:Y:S01]  /*15b0*/  LOP3.LUT R0, R0, 0x7f800000, RZ, 0xfc, !PT ;  /* 0x7f80000000007812 */ /* 0x000fe200078efcff */
[----:B------:R-:W-:Y:S06]  /*15c0*/  BRA `(.L_x_28) ;  /* 0x0000000000047947 */ /* 0x000fec0003800000 */
.L_x_26:
[----:B------:R-:W-:-:S07]  /*15d0*/  LEA R0, R5, R0, 0x17 ;  /* 0x0000000005007211 */ /* 0x000fce00078eb8ff */
.L_x_28:
[----:B------:R-:W-:Y:S05]  /*15e0*/  BSYNC.RECONVERGENT B2 ;  /* 0x0000000000027941 */ /* 0x000fea0003800200 */
.L_x_25:
[----:B------:R-:W-:Y:S05]  /*15f0*/  BRA `(.L_x_29) ;  /* 0x0000000000207947 */ /* 0x000fea0003800000 */
.L_x_24:
[----:B------:R-:W-:-:S04]  /*1600*/  LOP3.LUT R0, R7, 0x80000000, R4, 0x48, !PT ;  /* 0x8000000007007812 */ /* 0x000fc800078e4804 */
[----:B------:R-:W-:Y:S01]  /*1610*/  LOP3.LUT R0, R0, 0x7f800000, RZ, 0xfc, !PT ;  /* 0x7f80000000007812 */ /* 0x000fe200078efcff */
[----:B------:R-:W-:Y:S06]  /*1620*/  BRA `(.L_x_29) ;  /* 0x0000000000147947 */ /* 0x000fec0003800000 */
.L_x_23:
[----:B------:R-:W-:Y:S01]  /*1630*/  LOP3.LUT R0, R7, 0x80000000, R4, 0x48, !PT ;  /* 0x8000000007007812 */ /* 0x000fe200078e4804 */
[----:B------:R-:W-:Y:S06]  /*1640*/  BRA `(.L_x_29) ;  /* 0x00000000000c7947 */ /* 0x000fec0003800000 */
.L_x_22:
[----:B------:R-:W0:Y:S01]  /*1650*/  MUFU.RSQ R0, -QNAN ;  /* 0xffc0000000007908 */ /* 0x000e220000001400 */
[----:B------:R-:W-:Y:S05]  /*1660*/  BRA `(.L_x_29) ;  /* 0x0000000000047947 */ /* 0x000fea0003800000 */
.L_x_21:
[----:B------:R-:W-:-:S07]  /*1670*/  FADD.FTZ R0, R0, R5 ;  /* 0x0000000500007221 */ /* 0x000fce0000010000 */
.L_x_29:
[----:B------:R-:W-:Y:S05]  /*1680*/  BSYNC.RECONVERGENT B1 ;  /* 0x0000000000017941 */ /* 0x000fea0003800200 */
.L_x_19:
[----:B------:R-:W-:Y:S02]  /*1690*/  HFMA2 R5, -RZ, RZ, 0, 0 ;  /* 0x00000000ff057431 */ /* 0x000fe400000001ff */
[----:B------:R-:W-:-:S04]  /*16a0*/  IMAD.MOV.U32 R4, RZ, RZ, R2 ;  /* 0x000000ffff047224 */ /* 0x000fc800078e0002 */
[----:B0-----:R-:W-:Y:S05]  /*16b0*/  RET.REL.NODEC R4 `(_Z8trainingiiPiPf) ;  /* 0xffffffe804507950 */ /* 0x001fea0003c3ffff */
.L_x_30:
        /* <DEDUP_REMOVED lines=12> */
.L_x_31:


//--------------------- .nv.shared._Z13hopActivationiPfPiS0_ --------------------------
	.section	.nv.shared._Z13hopActivationiPfPiS0_,"aw",@nobits
	.sectionflags	@""
	.align	16
	.zero		1024


//--------------------- .nv.shared.reserved.0     --------------------------
	.section	.nv.shared.reserved.0,"aw",@nobits
	.weak		__nv_reservedSMEM_offset_0_alias
	.size		__nv_reservedSMEM_offset_0_alias, 0, 64
	.other		__nv_reservedSMEM_offset_0_alias,@"STO_CUDA_RESERVED_SHARED STV_DEFAULT"
__nv_reservedSMEM_offset_0_alias:
	.zero		0
	.zero		64


//--------------------- .nv.shared._Z8trainingiiPiPf --------------------------
	.section	.nv.shared._Z8trainingiiPiPf,"aw",@nobits
	.sectionflags	@""
	.align	16
	.zero		1024


//--------------------- .nv.constant0._Z13hopActivationiPfPiS0_ --------------------------
	.section	.nv.constant0._Z13hopActivationiPfPiS0_,"a",@progbits
	.sectionflags	@""
	.align	4
.nv.constant0._Z13hopActivationiPfPiS0_:
	.zero		928


//--------------------- .nv.constant0._Z8trainingiiPiPf --------------------------
	.section	.nv.constant0._Z8trainingiiPiPf,"a",@progbits
	.sectionflags	@""
	.align	4
.nv.constant0._Z8trainingiiPiPf:
	.zero		920


//--------------------- SYMBOLS --------------------------

	.type		.nv.reservedSmem.offset0,@object
	.size		.nv.reservedSmem.offset0,0x4
	.type		.nv.reservedSmem.cap,@object
	.size		.nv.reservedSmem.cap,0x4
